	.target	sm_90a

	.elftype	@"ET_EXEC"


//--------------------- .note.nv.tkinfo           --------------------------
	.section	.note.nv.tkinfo,"",@"SHT_NOTE"
	.sectionflags	@"SHF_NOTE_NV_TKINFO"
	.tkinfo
        /*0018*/ 	.word	0x00000002
        /*0030*/ 	.string	""
        /*0030*/ 	.string	"ptxas"
        /*0030*/ 	.string	"Cuda compilation tools, release 13.0, V13.0.88"
        /*0030*/ 	.string	"Build cuda_13.0.r13.0/compiler.36424714_0"
        /*0030*/ 	.string	"-arch sm_90a -m 64 "



//--------------------- .note.nv.cuinfo           --------------------------
	.section	.note.nv.cuinfo,"",@"SHT_NOTE"
	.sectionflags	@"SHF_NOTE_NV_CUINFO"
        /*0018*/ 	.short	0x0002
        /*001a*/ 	.short	0x005a
        /*001c*/ 	.short	0x0082
	.zero		2


//--------------------- .nv.info                  --------------------------
	.section	.nv.info,"",@"SHT_CUDA_INFO"
	.align	4


	//----- nvinfo : EIATTR_REGCOUNT
	.align		4
        /*0000*/ 	.byte	0x04, 0x2f
        /*0002*/ 	.short	(.L_15 - .L_14)
	.align		4
.L_14:
        /*0004*/ 	.word	index@(_ZN7cutlass13device_kernelINS_4gemm6kernel13GemmUniversalIN4cute5tupleIJiiiiEEENS1_10collective13CollectiveMmaINS1_34MainloopSm90TmaGmmaWarpSpecializedILi2ENS5_IJNS4_1CILi2EEENSA_ILi1EEESC_EEENS1_32KernelTmaWarpSpecializedPingpongEEENS5_IJNSA_ILi64EEENSA_ILi256EEENSA_ILi128EEEEEENS_6half_tENS5_IJlSC_lEEESK_SL_NS4_8TiledMMAINS4_8MMA_AtomIJNS4_4SM904GMMA26MMA_64x256x16_F32F16F16_SSILNSP_5MajorE0ELSR_0ELNSP_7ScaleInE1ELSS_1EEEEEENS4_6LayoutINS5_IJSC_SC_SC_EEENS5_IJNSA_ILi0EEESX_SX_EEEEENS5_IJNS4_10UnderscoreES10_S10_EEEEENS4_13SM90_TMA_LOADENS4_14ComposedLayoutINS4_7SwizzleILi3ELi4ELi3EEENS4_18smem_ptr_flag_bitsILi16EEENSV_INS5_IJNSA_ILi8EEESG_EEENS5_IJSG_SC_EEEEEEEvNS4_8identityENS4_23SM90_TMA_LOAD_MULTICASTES1D_vS1E_EENS_8epilogue10collective6detail29Sm90TmaWarpSpecializedAdapterINS1I_15DefaultEpilogueISK_SL_SL_NS1H_6thread17LinearCombinationISK_Li1EffLNS1M_9ScaleType4KindE0ELNS_15FloatRoundStyleE2ESK_EENS1_15EpilogueDefaultEEEEEvvEEEEvNT_6ParamsE)
        /*0008*/ 	.word	0x000000a8


	//----- nvinfo : EIATTR_FRAME_SIZE
	.align		4
.L_15:
        /*000c*/ 	.byte	0x04, 0x11
        /*000e*/ 	.short	(.L_17 - .L_16)
	.align		4
.L_16:
        /*0010*/ 	.word	index@(_ZN7cutlass13device_kernelINS_4gemm6kernel13GemmUniversalIN4cute5tupleIJiiiiEEENS1_10collective13CollectiveMmaINS1_34MainloopSm90TmaGmmaWarpSpecializedILi2ENS5_IJNS4_1CILi2EEENSA_ILi1EEESC_EEENS1_32KernelTmaWarpSpecializedPingpongEEENS5_IJNSA_ILi64EEENSA_ILi256EEENSA_ILi128EEEEEENS_6half_tENS5_IJlSC_lEEESK_SL_NS4_8TiledMMAINS4_8MMA_AtomIJNS4_4SM904GMMA26MMA_64x256x16_F32F16F16_SSILNSP_5MajorE0ELSR_0ELNSP_7ScaleInE1ELSS_1EEEEEENS4_6LayoutINS5_IJSC_SC_SC_EEENS5_IJNSA_ILi0EEESX_SX_EEEEENS5_IJNS4_10UnderscoreES10_S10_EEEEENS4_13SM90_TMA_LOADENS4_14ComposedLayoutINS4_7SwizzleILi3ELi4ELi3EEENS4_18smem_ptr_flag_bitsILi16EEENSV_INS5_IJNSA_ILi8EEESG_EEENS5_IJSG_SC_EEEEEEEvNS4_8identityENS4_23SM90_TMA_LOAD_MULTICASTES1D_vS1E_EENS_8epilogue10collective6detail29Sm90TmaWarpSpecializedAdapterINS1I_15DefaultEpilogueISK_SL_SL_NS1H_6thread17LinearCombinationISK_Li1EffLNS1M_9ScaleType4KindE0ELNS_15FloatRoundStyleE2ESK_EENS1_15EpilogueDefaultEEEEEvvEEEEvNT_6ParamsE)
        /*0014*/ 	.word	0x00000000


	//----- nvinfo : EIATTR_MIN_STACK_SIZE
	.align		4
.L_17:
        /*0018*/ 	.byte	0x04, 0x12
        /*001a*/ 	.short	(.L_19 - .L_18)
	.align		4
.L_18:
        /*001c*/ 	.word	index@(_ZN7cutlass13device_kernelINS_4gemm6kernel13GemmUniversalIN4cute5tupleIJiiiiEEENS1_10collective13CollectiveMmaINS1_34MainloopSm90TmaGmmaWarpSpecializedILi2ENS5_IJNS4_1CILi2EEENSA_ILi1EEESC_EEENS1_32KernelTmaWarpSpecializedPingpongEEENS5_IJNSA_ILi64EEENSA_ILi256EEENSA_ILi128EEEEEENS_6half_tENS5_IJlSC_lEEESK_SL_NS4_8TiledMMAINS4_8MMA_AtomIJNS4_4SM904GMMA26MMA_64x256x16_F32F16F16_SSILNSP_5MajorE0ELSR_0ELNSP_7ScaleInE1ELSS_1EEEEEENS4_6LayoutINS5_IJSC_SC_SC_EEENS5_IJNSA_ILi0EEESX_SX_EEEEENS5_IJNS4_10UnderscoreES10_S10_EEEEENS4_13SM90_TMA_LOADENS4_14ComposedLayoutINS4_7SwizzleILi3ELi4ELi3EEENS4_18smem_ptr_flag_bitsILi16EEENSV_INS5_IJNSA_ILi8EEESG_EEENS5_IJSG_SC_EEEEEEEvNS4_8identityENS4_23SM90_TMA_LOAD_MULTICASTES1D_vS1E_EENS_8epilogue10collective6detail29Sm90TmaWarpSpecializedAdapterINS1I_15DefaultEpilogueISK_SL_SL_NS1H_6thread17LinearCombinationISK_Li1EffLNS1M_9ScaleType4KindE0ELNS_15FloatRoundStyleE2ESK_EENS1_15EpilogueDefaultEEEEEvvEEEEvNT_6ParamsE)
        /*0020*/ 	.word	0x00000000
.L_19:


//--------------------- .nv.compat                --------------------------
	.section	.nv.compat,"",@"SHT_CUDA_COMPAT_INFO"
	.align	4
        /*0000*/ 	.byte	0x02, 0x09, 0x01, 0x00, 0x02, 0x02, 0x04, 0x00, 0x02, 0x05, 0x05, 0x00, 0x03, 0x07, 0x01, 0x01
        /*0010*/ 	.byte	0x02, 0x03, 0x01, 0x00, 0x02, 0x06, 0x01, 0x00, 0x04, 0x0b, 0x08, 0x00, 0x00, 0x00, 0x00, 0x00
        /*0020*/ 	.byte	0x00, 0x00, 0x00, 0x00


//--------------------- .nv.info._ZN7cutlass13device_kernelINS_4gemm6kernel13GemmUniversalIN4cute5tupleIJiiiiEEENS1_10collective13CollectiveMmaINS1_34MainloopSm90TmaGmmaWarpSpecializedILi2ENS5_IJNS4_1CILi2EEENSA_ILi1EEESC_EEENS1_32KernelTmaWarpSpecializedPingpongEEENS5_IJNSA_ILi64EEENSA_ILi256EEENSA_ILi128EEEEEENS_6half_tENS5_IJlSC_lEEESK_SL_NS4_8TiledMMAINS4_8MMA_AtomIJNS4_4SM904GMMA26MMA_64x256x16_F32F16F16_SSILNSP_5MajorE0ELSR_0ELNSP_7ScaleInE1ELSS_1EEEEEENS4_6LayoutINS5_IJSC_SC_SC_EEENS5_IJNSA_ILi0EEESX_SX_EEEEENS5_IJNS4_10UnderscoreES10_S10_EEEEENS4_13SM90_TMA_LOADENS4_14ComposedLayoutINS4_7SwizzleILi3ELi4ELi3EEENS4_18smem_ptr_flag_bitsILi16EEENSV_INS5_IJNSA_ILi8EEESG_EEENS5_IJSG_SC_EEEEEEEvNS4_8identityENS4_23SM90_TMA_LOAD_MULTICASTES1D_vS1E_EENS_8epilogue10collective6detail29Sm90TmaWarpSpecializedAdapterINS1I_15DefaultEpilogueISK_SL_SL_NS1H_6thread17LinearCombinationISK_Li1EffLNS1M_9ScaleType4KindE0ELNS_15FloatRoundStyleE2ESK_EENS1_15EpilogueDefaultEEEEEvvEEEEvNT_6ParamsE --------------------------
	.section	.nv.info._ZN7cutlass13device_kernelINS_4gemm6kernel13GemmUniversalIN4cute5tupleIJiiiiEEENS1_10collective13CollectiveMmaINS1_34MainloopSm90TmaGmmaWarpSpecializedILi2ENS5_IJNS4_1CILi2EEENSA_ILi1EEESC_EEENS1_32KernelTmaWarpSpecializedPingpongEEENS5_IJNSA_ILi64EEENSA_ILi256EEENSA_ILi128EEEEEENS_6half_tENS5_IJlSC_lEEESK_SL_NS4_8TiledMMAINS4_8MMA_AtomIJNS4_4SM904GMMA26MMA_64x256x16_F32F16F16_SSILNSP_5MajorE0ELSR_0ELNSP_7ScaleInE1ELSS_1EEEEEENS4_6LayoutINS5_IJSC_SC_SC_EEENS5_IJNSA_ILi0EEESX_SX_EEEEENS5_IJNS4_10UnderscoreES10_S10_EEEEENS4_13SM90_TMA_LOADENS4_14ComposedLayoutINS4_7SwizzleILi3ELi4ELi3EEENS4_18smem_ptr_flag_bitsILi16EEENSV_INS5_IJNSA_ILi8EEESG_EEENS5_IJSG_SC_EEEEEEEvNS4_8identityENS4_23SM90_TMA_LOAD_MULTICASTES1D_vS1E_EENS_8epilogue10collective6detail29Sm90TmaWarpSpecializedAdapterINS1I_15DefaultEpilogueISK_SL_SL_NS1H_6thread17LinearCombinationISK_Li1EffLNS1M_9ScaleType4KindE0ELNS_15FloatRoundStyleE2ESK_EENS1_15EpilogueDefaultEEEEEvvEEEEvNT_6ParamsE,"",@"SHT_CUDA_INFO"
	.sectionflags	@""
	.align	4


	//----- nvinfo : EIATTR_CUDA_API_VERSION
	.align		4
        /*0000*/ 	.byte	0x04, 0x37
        /*0002*/ 	.short	(.L_21 - .L_20)
.L_20:
        /*0004*/ 	.word	0x00000082


	//----- nvinfo : EIATTR_KPARAM_INFO
	.align		4
.L_21:
        /*0008*/ 	.byte	0x04, 0x17
        /*000a*/ 	.short	(.L_23 - .L_22)
.L_22:
        /*000c*/ 	.word	0x00000000
        /*0010*/ 	.short	0x0000
        /*0012*/ 	.short	0x0070
        /*0014*/ 	.byte	0x00, 0xf0, 0x01, 0x10


	//----- nvinfo : EIATTR_SPARSE_MMA_MASK
	.align		4
.L_23:
        /*0018*/ 	.byte	0x03, 0x50
        /*001a*/ 	.short	0x0000


	//----- nvinfo : EIATTR_MAXREG_COUNT
	.align		4
        /*001c*/ 	.byte	0x03, 0x1b
        /*001e*/ 	.short	0x00a8


	//----- nvinfo : EIATTR_NUM_BARRIERS
	.align		4
        /*0020*/ 	.byte	0x02, 0x4c
        /*0022*/ 	.byte	0x01
	.zero		1


	//----- nvinfo : EIATTR_EXTERNS
	.align		4
        /*0024*/ 	.byte	0x04, 0x0f
        /*0026*/ 	.short	(.L_25 - .L_24)


	//   ....[0]....
	.align		4
.L_24:
        /*0028*/ 	.word	index@(__assertfail)


	//----- nvinfo : EIATTR_MERCURY_ISA_VERSION
	.align		4
.L_25:
        /*002c*/ 	.byte	0x03, 0x5f
        /*002e*/ 	.short	0x0101


	//----- nvinfo : EIATTR_INT_WARP_WIDE_INSTR_OFFSETS
	.align		4
        /*0030*/ 	.byte	0x04, 0x31
        /*0032*/ 	.short	(.L_27 - .L_26)


	//   ....[0]....
.L_26:
        /*0034*/ 	.word	0x00000590


	//   ....[1]....
        /*0038*/ 	.word	0x000005d0


	//   ....[2]....
        /*003c*/ 	.word	0x00000660


	//   ....[3]....
        /*0040*/ 	.word	0x00000670


	//   ....[4]....
        /*0044*/ 	.word	0x00000690


	//   ....[5]....
        /*0048*/ 	.word	0x000006b0


	//   ....[6]....
        /*004c*/ 	.word	0x000007a0


	//   ....[7]....
        /*0050*/ 	.word	0x000007c0


	//   ....[8]....
        /*0054*/ 	.word	0x00002570


	//----- nvinfo : EIATTR_COOP_GROUP_MASK_REGIDS
	.align		4
.L_27:
        /*0058*/ 	.byte	0x04, 0x29
        /*005a*/ 	.short	(.L_29 - .L_28)


	//   ....[0]....
.L_28:
        /*005c*/ 	.word	0xffffffff


	//   ....[1]....
        /*0060*/ 	.word	0xffffffff


	//   ....[2]....
        /*0064*/ 	.word	0xffffffff


	//   ....[3]....
        /*0068*/ 	.word	0xffffffff


	//   ....[4]....
        /*006c*/ 	.word	0xffffffff


	//   ....[5]....
        /*0070*/ 	.word	0xffffffff


	//   ....[6]....
        /*0074*/ 	.word	0xffffffff


	//----- nvinfo : EIATTR_COOP_GROUP_INSTR_OFFSETS
	.align		4
.L_29:
        /*0078*/ 	.byte	0x04, 0x28
        /*007a*/ 	.short	(.L_31 - .L_30)


	//   ....[0]....
.L_30:
        /*007c*/ 	.word	0x00000060


	//   ....[1]....
        /*0080*/ 	.word	0x00000080


	//   ....[2]....
        /*0084*/ 	.word	0x00000180


	//   ....[3]....
        /*0088*/ 	.word	0x00000370


	//   ....[4]....
        /*008c*/ 	.word	0x000003c0


	//   ....[5]....
        /*0090*/ 	.word	0x00000560


	//   ....[6]....
        /*0094*/ 	.word	0x00000940


	//----- nvinfo : EIATTR_REG_RECONFIG
	.align		4
.L_31:
        /*0098*/ 	.byte	0x01, 0x54
	.zero		2


	//----- nvinfo : EIATTR_SYSCALL_OFFSETS
	.align		4
        /*009c*/ 	.byte	0x04, 0x46
        /*009e*/ 	.short	(.L_33 - .L_32)


	//   ....[0]....
.L_32:
        /*00a0*/ 	.word	0x00001890


	//----- nvinfo : EIATTR_MBARRIER_INSTR_OFFSETS
	.align		4
.L_33:
        /*00a4*/ 	.byte	0x04, 0x39
        /*00a6*/ 	.short	(.L_35 - .L_34)


	//   ....[0]....
.L_34:
        /*00a8*/ 	.word	0x00000300
        /*00ac*/ 	.word	0x000000ff
        /*00b0*/ 	.word	0x00000000
        /*00b4*/ 	.short	0x0100
        /*00b6*/ 	.byte	0x07
	.zero		1


	//   ....[1]....
        /*00b8*/ 	.word	0x00000310
        /*00bc*/ 	.word	0x000000ff
        /*00c0*/ 	.word	0x00000010
        /*00c4*/ 	.short	0x0100
        /*00c6*/ 	.byte	0x07
	.zero		1


	//   ....[2]....
        /*00c8*/ 	.word	0x00000320
        /*00cc*/ 	.word	0x000000ff
        /*00d0*/ 	.word	0x00000008
        /*00d4*/ 	.short	0x0100
        /*00d6*/ 	.byte	0x07
	.zero		1


	//   ....[3]....
        /*00d8*/ 	.word	0x00000330
        /*00dc*/ 	.word	0x000000ff
        /*00e0*/ 	.word	0x00000018
        /*00e4*/ 	.short	0x0100
        /*00e6*/ 	.byte	0x07
	.zero		1


	//   ....[4]....
        /*00e8*/ 	.word	0x00000800
        /*00ec*/ 	.word	0x000000ff
        /*00f0*/ 	.word	0x00000050
        /*00f4*/ 	.short	0x0100
        /*00f6*/ 	.byte	0x0c
	.zero		1


	//   ....[5]....
        /*00f8*/ 	.word	0x00000860
        /*00fc*/ 	.word	0x000000ff
        /*0100*/ 	.word	0x00000058
        /*0104*/ 	.short	0x0100
        /*0106*/ 	.byte	0x0c
	.zero		1


	//   ....[6]....
        /*0108*/ 	.word	0x00000890
        /*010c*/ 	.word	0x000000ff
        /*0110*/ 	.word	0x00000030
        /*0114*/ 	.short	0x0100
        /*0116*/ 	.byte	0x0d
	.zero		1


	//   ....[7]....
        /*0118*/ 	.word	0x000008d0
        /*011c*/ 	.word	0x000000ff
        /*0120*/ 	.word	0x00000038
        /*0124*/ 	.short	0x0100
        /*0126*/ 	.byte	0x0d
	.zero		1


	//   ....[8]....
        /*0128*/ 	.word	0x000008e0
        /*012c*/ 	.word	0x000000ff
        /*0130*/ 	.word	0x00000040
        /*0134*/ 	.short	0x0100
        /*0136*/ 	.byte	0x0d
	.zero		1


	//   ....[9]....
        /*0138*/ 	.word	0x000008f0
        /*013c*/ 	.word	0x000000ff
        /*0140*/ 	.word	0x00000048
        /*0144*/ 	.short	0x0100
        /*0146*/ 	.byte	0x0d
	.zero		1


	//   ....[10]....
        /*0148*/ 	.word	0x00001770
        /*014c*/ 	.word	0x0000009d
        /*0150*/ 	.word	0x00000000
        /*0154*/ 	.short	0x010a
        /*0156*/ 	.byte	0x2d
	.zero		1


	//   ....[11]....
        /*0158*/ 	.word	0x00001920
        /*015c*/ 	.word	0x00000003
        /*0160*/ 	.word	0x00000000
        /*0164*/ 	.short	0x010a
        /*0166*/ 	.byte	0x3f
	.zero		1


	//   ....[12]....
        /*0168*/ 	.word	0x00001980
        /*016c*/ 	.word	0x00000003
        /*0170*/ 	.word	0x00000000
        /*0174*/ 	.short	0x010a
        /*0176*/ 	.byte	0x3f
	.zero		1


	//   ....[13]....
        /*0178*/ 	.word	0x00001f10
        /*017c*/ 	.word	0x000000ff
        /*0180*/ 	.word	0x00000000
        /*0184*/ 	.short	0x010a
        /*0186*/ 	.byte	0x07
	.zero		1


	//   ....[14]....
        /*0188*/ 	.word	0x00001f50
        /*018c*/ 	.word	0x000000ff
        /*0190*/ 	.word	0x00000000
        /*0194*/ 	.short	0x010a
        /*0196*/ 	.byte	0x07
	.zero		1


	//   ....[15]....
        /*0198*/ 	.word	0x000023f0
        /*019c*/ 	.word	0x00000004
        /*01a0*/ 	.word	0x00000000
        /*01a4*/ 	.short	0x0101
        /*01a6*/ 	.byte	0x3f
	.zero		1


	//   ....[16]....
        /*01a8*/ 	.word	0x000024f0
        /*01ac*/ 	.word	0x0000009e
        /*01b0*/ 	.word	0x00000000
        /*01b4*/ 	.short	0x0101
        /*01b6*/ 	.byte	0x2e
	.zero		1


	//   ....[17]....
        /*01b8*/ 	.word	0x000025f0
        /*01bc*/ 	.word	0x00000000
        /*01c0*/ 	.word	0x00000000
        /*01c4*/ 	.short	0x0101
        /*01c6*/ 	.byte	0x3f
	.zero		1


	//   ....[18]....
        /*01c8*/ 	.word	0x000026b0
        /*01cc*/ 	.word	0x0000009d
        /*01d0*/ 	.word	0x00000010
        /*01d4*/ 	.short	0x010a
        /*01d6*/ 	.byte	0x2d
	.zero		1


	//   ....[19]....
        /*01d8*/ 	.word	0x0000a470
        /*01dc*/ 	.word	0x000000a0
        /*01e0*/ 	.word	0x00000000
        /*01e4*/ 	.short	0x0101
        /*01e6*/ 	.byte	0x2e
	.zero		1


	//   ....[20]....
        /*01e8*/ 	.word	0x0000aea0
        /*01ec*/ 	.word	0x0000000c
        /*01f0*/ 	.word	0x00000010
        /*01f4*/ 	.short	0x010a
        /*01f6*/ 	.byte	0x3f
	.zero		1


	//   ....[21]....
        /*01f8*/ 	.word	0x0000b320
        /*01fc*/ 	.word	0x00000003
        /*0200*/ 	.word	0x00000058
        /*0204*/ 	.short	0x0101
        /*0206*/ 	.byte	0x3f
	.zero		1


	//   ....[22]....
        /*0208*/ 	.word	0x0000ba90
        /*020c*/ 	.word	0x00000007
        /*0210*/ 	.word	0x00000000
        /*0214*/ 	.short	0x010a
        /*0216*/ 	.byte	0x3f
	.zero		1


	//   ....[23]....
        /*0218*/ 	.word	0x0000bb10
        /*021c*/ 	.word	0x00000003
        /*0220*/ 	.word	0x00000000
        /*0224*/ 	.short	0x010a
        /*0226*/ 	.byte	0x3f
	.zero		1


	//   ....[24]....
        /*0228*/ 	.word	0x0000bb70
        /*022c*/ 	.word	0x0000009f
        /*0230*/ 	.word	0x00000000
        /*0234*/ 	.short	0x010a
        /*0236*/ 	.byte	0x3f
	.zero		1


	//   ....[25]....
        /*0238*/ 	.word	0x0000bbc0
        /*023c*/ 	.word	0x00000003
        /*0240*/ 	.word	0x00000000
        /*0244*/ 	.short	0x010a
        /*0246*/ 	.byte	0x3f
	.zero		1


	//   ....[26]....
        /*0248*/ 	.word	0x0000bc20
        /*024c*/ 	.word	0x00000005
        /*0250*/ 	.word	0x00000000
        /*0254*/ 	.short	0x010a
        /*0256*/ 	.byte	0x3f
	.zero		1


	//   ....[27]....
        /*0258*/ 	.word	0x0000bc70
        /*025c*/ 	.word	0x0000009f
        /*0260*/ 	.word	0x00000010
        /*0264*/ 	.short	0x010a
        /*0266*/ 	.byte	0x3f
	.zero		1


	//   ....[28]....
        /*0268*/ 	.word	0x0000bd40
        /*026c*/ 	.word	0x0000000c
        /*0270*/ 	.word	0x00000010
        /*0274*/ 	.short	0x010a
        /*0276*/ 	.byte	0x3f
	.zero		1


	//   ....[29]....
        /*0278*/ 	.word	0x0000be10
        /*027c*/ 	.word	0x00000007
        /*0280*/ 	.word	0x00000000
        /*0284*/ 	.short	0x010a
        /*0286*/ 	.byte	0x3f
	.zero		1


	//----- nvinfo : EIATTR_NUM_MBARRIERS
	.align		4
.L_35:
        /*0288*/ 	.byte	0x03, 0x38
        /*028a*/ 	.short	0x000a


	//----- nvinfo : EIATTR_EXIT_INSTR_OFFSETS
	.align		4
        /*028c*/ 	.byte	0x04, 0x1c
        /*028e*/ 	.short	(.L_37 - .L_36)


	//   ....[0]....
.L_36:
        /*0290*/ 	.word	0x00001450


	//   ....[1]....
        /*0294*/ 	.word	0x000014b0


	//   ....[2]....
        /*0298*/ 	.word	0x0000ab80


	//   ....[3]....
        /*029c*/ 	.word	0x0000abb0


	//   ....[4]....
        /*02a0*/ 	.word	0x0000bb60


	//----- nvinfo : EIATTR_MAX_THREADS
	.align		4
.L_37:
        /*02a4*/ 	.byte	0x04, 0x05
        /*02a6*/ 	.short	(.L_39 - .L_38)
.L_38:
        /*02a8*/ 	.word	0x00000180
        /*02ac*/ 	.word	0x00000001
        /*02b0*/ 	.word	0x00000001


	//----- nvinfo : EIATTR_CRS_STACK_SIZE
	.align		4
.L_39:
        /*02b4*/ 	.byte	0x04, 0x1e
        /*02b6*/ 	.short	(.L_41 - .L_40)
.L_40:
        /*02b8*/ 	.word	0x00000000


	//----- nvinfo : EIATTR_CBANK_PARAM_SIZE
	.align		4
.L_41:
        /*02bc*/ 	.byte	0x03, 0x19
        /*02be*/ 	.short	0x0470


	//----- nvinfo : EIATTR_PARAM_CBANK
	.align		4
        /*02c0*/ 	.byte	0x04, 0x0a
        /*02c2*/ 	.short	(.L_43 - .L_42)
	.align		4
.L_42:
        /*02c4*/ 	.word	index@(.nv.constant0._ZN7cutlass13device_kernelINS_4gemm6kernel13GemmUniversalIN4cute5tupleIJiiiiEEENS1_10collective13CollectiveMmaINS1_34MainloopSm90TmaGmmaWarpSpecializedILi2ENS5_IJNS4_1CILi2EEENSA_ILi1EEESC_EEENS1_32KernelTmaWarpSpecializedPingpongEEENS5_IJNSA_ILi64EEENSA_ILi256EEENSA_ILi128EEEEEENS_6half_tENS5_IJlSC_lEEESK_SL_NS4_8TiledMMAINS4_8MMA_AtomIJNS4_4SM904GMMA26MMA_64x256x16_F32F16F16_SSILNSP_5MajorE0ELSR_0ELNSP_7ScaleInE1ELSS_1EEEEEENS4_6LayoutINS5_IJSC_SC_SC_EEENS5_IJNSA_ILi0EEESX_SX_EEEEENS5_IJNS4_10UnderscoreES10_S10_EEEEENS4_13SM90_TMA_LOADENS4_14ComposedLayoutINS4_7SwizzleILi3ELi4ELi3EEENS4_18smem_ptr_flag_bitsILi16EEENSV_INS5_IJNSA_ILi8EEESG_EEENS5_IJSG_SC_EEEEEEEvNS4_8identityENS4_23SM90_TMA_LOAD_MULTICASTES1D_vS1E_EENS_8epilogue10collective6detail29Sm90TmaWarpSpecializedAdapterINS1I_15DefaultEpilogueISK_SL_SL_NS1H_6thread17LinearCombinationISK_Li1EffLNS1M_9ScaleType4KindE0ELNS_15FloatRoundStyleE2ESK_EENS1_15EpilogueDefaultEEEEEvvEEEEvNT_6ParamsE)
        /*02c8*/ 	.short	0x0210
        /*02ca*/ 	.short	0x0470


	//----- nvinfo : EIATTR_SW_WAR
	.align		4
.L_43:
        /*02cc*/ 	.byte	0x04, 0x36
        /*02ce*/ 	.short	(.L_45 - .L_44)
.L_44:
        /*02d0*/ 	.word	0x00000008
.L_45:


//--------------------- .nv.callgraph             --------------------------
	.section	.nv.callgraph,"",@"SHT_CUDA_CALLGRAPH"
	.align	4
	.sectionentsize	8
	.align		4
        /*0000*/ 	.word	0x00000000
	.align		4
        /*0004*/ 	.word	0xffffffff
	.align		4
        /*0008*/ 	.word	index@(_ZN7cutlass13device_kernelINS_4gemm6kernel13GemmUniversalIN4cute5tupleIJiiiiEEENS1_10collective13CollectiveMmaINS1_34MainloopSm90TmaGmmaWarpSpecializedILi2ENS5_IJNS4_1CILi2EEENSA_ILi1EEESC_EEENS1_32KernelTmaWarpSpecializedPingpongEEENS5_IJNSA_ILi64EEENSA_ILi256EEENSA_ILi128EEEEEENS_6half_tENS5_IJlSC_lEEESK_SL_NS4_8TiledMMAINS4_8MMA_AtomIJNS4_4SM904GMMA26MMA_64x256x16_F32F16F16_SSILNSP_5MajorE0ELSR_0ELNSP_7ScaleInE1ELSS_1EEEEEENS4_6LayoutINS5_IJSC_SC_SC_EEENS5_IJNSA_ILi0EEESX_SX_EEEEENS5_IJNS4_10UnderscoreES10_S10_EEEEENS4_13SM90_TMA_LOADENS4_14ComposedLayoutINS4_7SwizzleILi3ELi4ELi3EEENS4_18smem_ptr_flag_bitsILi16EEENSV_INS5_IJNSA_ILi8EEESG_EEENS5_IJSG_SC_EEEEEEEvNS4_8identityENS4_23SM90_TMA_LOAD_MULTICASTES1D_vS1E_EENS_8epilogue10collective6detail29Sm90TmaWarpSpecializedAdapterINS1I_15DefaultEpilogueISK_SL_SL_NS1H_6thread17LinearCombinationISK_Li1EffLNS1M_9ScaleType4KindE0ELNS_15FloatRoundStyleE2ESK_EENS1_15EpilogueDefaultEEEEEvvEEEEvNT_6ParamsE)
	.align		4
        /*000c*/ 	.word	index@(__assertfail)
	.align		4
        /*0010*/ 	.word	0x00000000
	.align		4
        /*0014*/ 	.word	0xfffffffe
	.align		4
        /*0018*/ 	.word	0x00000000
	.align		4
        /*001c*/ 	.word	0xfffffffd
	.align		4
        /*0020*/ 	.word	0x00000000
	.align		4
        /*0024*/ 	.word	0xfffffffc


//--------------------- .nv.constant4             --------------------------
	.section	.nv.constant4,"a",@progbits
	.align	8
	.align		8
.nv.constant4:
        /*0000*/ 	.dword	__assertfail
	.align		8
        /*0008*/ 	.dword	__unnamed_1
	.align		8
        /*0010*/ 	.dword	_ZN39_INTERNAL_77934715_4_k_cu_b0bce2c3_34924cuda3std3__45__cpo5beginE
	.align		8
        /*0018*/ 	.dword	_ZN39_INTERNAL_77934715_4_k_cu_b0bce2c3_34924cuda3std3__45__cpo3endE
	.align		8
        /*0020*/ 	.dword	_ZN39_INTERNAL_77934715_4_k_cu_b0bce2c3_34924cuda3std3__45__cpo6cbeginE
	.align		8
        /*0028*/ 	.dword	_ZN39_INTERNAL_77934715_4_k_cu_b0bce2c3_34924cuda3std3__45__cpo4cendE
	.align		8
        /*0030*/ 	.dword	_ZN39_INTERNAL_77934715_4_k_cu_b0bce2c3_34924cuda3std3__441_GLOBAL__N__77934715_4_k_cu_b0bce2c3_34926ignoreE
	.align		8
        /*0038*/ 	.dword	_ZN39_INTERNAL_77934715_4_k_cu_b0bce2c3_34924cuda3std3__419piecewise_constructE
	.align		8
        /*0040*/ 	.dword	_ZN39_INTERNAL_77934715_4_k_cu_b0bce2c3_34924cuda3std3__48in_placeE
	.align		8
        /*0048*/ 	.dword	_ZN39_INTERNAL_77934715_4_k_cu_b0bce2c3_34924cuda3std6ranges3__45__cpo4swapE
	.align		8
        /*0050*/ 	.dword	_ZN39_INTERNAL_77934715_4_k_cu_b0bce2c3_34924cuda3std6ranges3__45__cpo9iter_moveE
	.align		8
        /*0058*/ 	.dword	_ZN39_INTERNAL_77934715_4_k_cu_b0bce2c3_34924cute7productE
	.align		8
        /*0060*/ 	.dword	_ZN39_INTERNAL_77934715_4_k_cu_b0bce2c3_34924cute1_E
	.align		8
        /*0068*/ 	.dword	$str$22
	.align		8
        /*0070*/ 	.dword	$str$23


//--------------------- .text._ZN7cutlass13device_kernelINS_4gemm6kernel13GemmUniversalIN4cute5tupleIJiiiiEEENS1_10collective13CollectiveMmaINS1_34MainloopSm90TmaGmmaWarpSpecializedILi2ENS5_IJNS4_1CILi2EEENSA_ILi1EEESC_EEENS1_32KernelTmaWarpSpecializedPingpongEEENS5_IJNSA_ILi64EEENSA_ILi256EEENSA_ILi128EEEEEENS_6half_tENS5_IJlSC_lEEESK_SL_NS4_8TiledMMAINS4_8MMA_AtomIJNS4_4SM904GMMA26MMA_64x256x16_F32F16F16_SSILNSP_5MajorE0ELSR_0ELNSP_7ScaleInE1ELSS_1EEEEEENS4_6LayoutINS5_IJSC_SC_SC_EEENS5_IJNSA_ILi0EEESX_SX_EEEEENS5_IJNS4_10UnderscoreES10_S10_EEEEENS4_13SM90_TMA_LOADENS4_14ComposedLayoutINS4_7SwizzleILi3ELi4ELi3EEENS4_18smem_ptr_flag_bitsILi16EEENSV_INS5_IJNSA_ILi8EEESG_EEENS5_IJSG_SC_EEEEEEEvNS4_8identityENS4_23SM90_TMA_LOAD_MULTICASTES1D_vS1E_EENS_8epilogue10collective6detail29Sm90TmaWarpSpecializedAdapterINS1I_15DefaultEpilogueISK_SL_SL_NS1H_6thread17LinearCombinationISK_Li1EffLNS1M_9ScaleType4KindE0ELNS_15FloatRoundStyleE2ESK_EENS1_15EpilogueDefaultEEEEEvvEEEEvNT_6ParamsE --------------------------
	.section	.text._ZN7cutlass13device_kernelINS_4gemm6kernel13GemmUniversalIN4cute5tupleIJiiiiEEENS1_10collective13CollectiveMmaINS1_34MainloopSm90TmaGmmaWarpSpecializedILi2ENS5_IJNS4_1CILi2EEENSA_ILi1EEESC_EEENS1_32KernelTmaWarpSpecializedPingpongEEENS5_IJNSA_ILi64EEENSA_ILi256EEENSA_ILi128EEEEEENS_6half_tENS5_IJlSC_lEEESK_SL_NS4_8TiledMMAINS4_8MMA_AtomIJNS4_4SM904GMMA26MMA_64x256x16_F32F16F16_SSILNSP_5MajorE0ELSR_0ELNSP_7ScaleInE1ELSS_1EEEEEENS4_6LayoutINS5_IJSC_SC_SC_EEENS5_IJNSA_ILi0EEESX_SX_EEEEENS5_IJNS4_10UnderscoreES10_S10_EEEEENS4_13SM90_TMA_LOADENS4_14ComposedLayoutINS4_7SwizzleILi3ELi4ELi3EEENS4_18smem_ptr_flag_bitsILi16EEENSV_INS5_IJNSA_ILi8EEESG_EEENS5_IJSG_SC_EEEEEEEvNS4_8identityENS4_23SM90_TMA_LOAD_MULTICASTES1D_vS1E_EENS_8epilogue10collective6detail29Sm90TmaWarpSpecializedAdapterINS1I_15DefaultEpilogueISK_SL_SL_NS1H_6thread17LinearCombinationISK_Li1EffLNS1M_9ScaleType4KindE0ELNS_15FloatRoundStyleE2ESK_EENS1_15EpilogueDefaultEEEEEvvEEEEvNT_6ParamsE,"ax",@progbits
	.align	128
.text._ZN7cutlass13device_kernelINS_4gemm6kernel13GemmUniversalIN4cute5tupleIJiiiiEEENS1_10collective13CollectiveMmaINS1_34MainloopSm90TmaGmmaWarpSpecializedILi2ENS5_IJNS4_1CILi2EEENSA_ILi1EEESC_EEENS1_32KernelTmaWarpSpecializedPingpongEEENS5_IJNSA_ILi64EEENSA_ILi256EEENSA_ILi128EEEEEENS_6half_tENS5_IJlSC_lEEESK_SL_NS4_8TiledMMAINS4_8MMA_AtomIJNS4_4SM904GMMA26MMA_64x256x16_F32F16F16_SSILNSP_5MajorE0ELSR_0ELNSP_7ScaleInE1ELSS_1EEEEEENS4_6LayoutINS5_IJSC_SC_SC_EEENS5_IJNSA_ILi0EEESX_SX_EEEEENS5_IJNS4_10UnderscoreES10_S10_EEEEENS4_13SM90_TMA_LOADENS4_14ComposedLayoutINS4_7SwizzleILi3ELi4ELi3EEENS4_18smem_ptr_flag_bitsILi16EEENSV_INS5_IJNSA_ILi8EEESG_EEENS5_IJSG_SC_EEEEEEEvNS4_8identityENS4_23SM90_TMA_LOAD_MULTICASTES1D_vS1E_EENS_8epilogue10collective6detail29Sm90TmaWarpSpecializedAdapterINS1I_15DefaultEpilogueISK_SL_SL_NS1H_6thread17LinearCombinationISK_Li1EffLNS1M_9ScaleType4KindE0ELNS_15FloatRoundStyleE2ESK_EENS1_15EpilogueDefaultEEEEEvvEEEEvNT_6ParamsE:
        .type           _ZN7cutlass13device_kernelINS_4gemm6kernel13GemmUniversalIN4cute5tupleIJiiiiEEENS1_10collective13CollectiveMmaINS1_34MainloopSm90TmaGmmaWarpSpecializedILi2ENS5_IJNS4_1CILi2EEENSA_ILi1EEESC_EEENS1_32KernelTmaWarpSpecializedPingpongEEENS5_IJNSA_ILi64EEENSA_ILi256EEENSA_ILi128EEEEEENS_6half_tENS5_IJlSC_lEEESK_SL_NS4_8TiledMMAINS4_8MMA_AtomIJNS4_4SM904GMMA26MMA_64x256x16_F32F16F16_SSILNSP_5MajorE0ELSR_0ELNSP_7ScaleInE1ELSS_1EEEEEENS4_6LayoutINS5_IJSC_SC_SC_EEENS5_IJNSA_ILi0EEESX_SX_EEEEENS5_IJNS4_10UnderscoreES10_S10_EEEEENS4_13SM90_TMA_LOADENS4_14ComposedLayoutINS4_7SwizzleILi3ELi4ELi3EEENS4_18smem_ptr_flag_bitsILi16EEENSV_INS5_IJNSA_ILi8EEESG_EEENS5_IJSG_SC_EEEEEEEvNS4_8identityENS4_23SM90_TMA_LOAD_MULTICASTES1D_vS1E_EENS_8epilogue10collective6detail29Sm90TmaWarpSpecializedAdapterINS1I_15DefaultEpilogueISK_SL_SL_NS1H_6thread17LinearCombinationISK_Li1EffLNS1M_9ScaleType4KindE0ELNS_15FloatRoundStyleE2ESK_EENS1_15EpilogueDefaultEEEEEvvEEEEvNT_6ParamsE,@function
        .size           _ZN7cutlass13device_kernelINS_4gemm6kernel13GemmUniversalIN4cute5tupleIJiiiiEEENS1_10collective13CollectiveMmaINS1_34MainloopSm90TmaGmmaWarpSpecializedILi2ENS5_IJNS4_1CILi2EEENSA_ILi1EEESC_EEENS1_32KernelTmaWarpSpecializedPingpongEEENS5_IJNSA_ILi64EEENSA_ILi256EEENSA_ILi128EEEEEENS_6half_tENS5_IJlSC_lEEESK_SL_NS4_8TiledMMAINS4_8MMA_AtomIJNS4_4SM904GMMA26MMA_64x256x16_F32F16F16_SSILNSP_5MajorE0ELSR_0ELNSP_7ScaleInE1ELSS_1EEEEEENS4_6LayoutINS5_IJSC_SC_SC_EEENS5_IJNSA_ILi0EEESX_SX_EEEEENS5_IJNS4_10UnderscoreES10_S10_EEEEENS4_13SM90_TMA_LOADENS4_14ComposedLayoutINS4_7SwizzleILi3ELi4ELi3EEENS4_18smem_ptr_flag_bitsILi16EEENSV_INS5_IJNSA_ILi8EEESG_EEENS5_IJSG_SC_EEEEEEEvNS4_8identityENS4_23SM90_TMA_LOAD_MULTICASTES1D_vS1E_EENS_8epilogue10collective6detail29Sm90TmaWarpSpecializedAdapterINS1I_15DefaultEpilogueISK_SL_SL_NS1H_6thread17LinearCombinationISK_Li1EffLNS1M_9ScaleType4KindE0ELNS_15FloatRoundStyleE2ESK_EENS1_15EpilogueDefaultEEEEEvvEEEEvNT_6ParamsE,(.L_x_324 - _ZN7cutlass13device_kernelINS_4gemm6kernel13GemmUniversalIN4cute5tupleIJiiiiEEENS1_10collective13CollectiveMmaINS1_34MainloopSm90TmaGmmaWarpSpecializedILi2ENS5_IJNS4_1CILi2EEENSA_ILi1EEESC_EEENS1_32KernelTmaWarpSpecializedPingpongEEENS5_IJNSA_ILi64EEENSA_ILi256EEENSA_ILi128EEEEEENS_6half_tENS5_IJlSC_lEEESK_SL_NS4_8TiledMMAINS4_8MMA_AtomIJNS4_4SM904GMMA26MMA_64x256x16_F32F16F16_SSILNSP_5MajorE0ELSR_0ELNSP_7ScaleInE1ELSS_1EEEEEENS4_6LayoutINS5_IJSC_SC_SC_EEENS5_IJNSA_ILi0EEESX_SX_EEEEENS5_IJNS4_10UnderscoreES10_S10_EEEEENS4_13SM90_TMA_LOADENS4_14ComposedLayoutINS4_7SwizzleILi3ELi4ELi3EEENS4_18smem_ptr_flag_bitsILi16EEENSV_INS5_IJNSA_ILi8EEESG_EEENS5_IJSG_SC_EEEEEEEvNS4_8identityENS4_23SM90_TMA_LOAD_MULTICASTES1D_vS1E_EENS_8epilogue10collective6detail29Sm90TmaWarpSpecializedAdapterINS1I_15DefaultEpilogueISK_SL_SL_NS1H_6thread17LinearCombinationISK_Li1EffLNS1M_9ScaleType4KindE0ELNS_15FloatRoundStyleE2ESK_EENS1_15EpilogueDefaultEEEEEvvEEEEvNT_6ParamsE)
        .other          _ZN7cutlass13device_kernelINS_4gemm6kernel13GemmUniversalIN4cute5tupleIJiiiiEEENS1_10collective13CollectiveMmaINS1_34MainloopSm90TmaGmmaWarpSpecializedILi2ENS5_IJNS4_1CILi2EEENSA_ILi1EEESC_EEENS1_32KernelTmaWarpSpecializedPingpongEEENS5_IJNSA_ILi64EEENSA_ILi256EEENSA_ILi128EEEEEENS_6half_tENS5_IJlSC_lEEESK_SL_NS4_8TiledMMAINS4_8MMA_AtomIJNS4_4SM904GMMA26MMA_64x256x16_F32F16F16_SSILNSP_5MajorE0ELSR_0ELNSP_7ScaleInE1ELSS_1EEEEEENS4_6LayoutINS5_IJSC_SC_SC_EEENS5_IJNSA_ILi0EEESX_SX_EEEEENS5_IJNS4_10UnderscoreES10_S10_EEEEENS4_13SM90_TMA_LOADENS4_14ComposedLayoutINS4_7SwizzleILi3ELi4ELi3EEENS4_18smem_ptr_flag_bitsILi16EEENSV_INS5_IJNSA_ILi8EEESG_EEENS5_IJSG_SC_EEEEEEEvNS4_8identityENS4_23SM90_TMA_LOAD_MULTICASTES1D_vS1E_EENS_8epilogue10collective6detail29Sm90TmaWarpSpecializedAdapterINS1I_15DefaultEpilogueISK_SL_SL_NS1H_6thread17LinearCombinationISK_Li1EffLNS1M_9ScaleType4KindE0ELNS_15FloatRoundStyleE2ESK_EENS1_15EpilogueDefaultEEEEEvvEEEEvNT_6ParamsE,@"STO_CUDA_ENTRY STV_DEFAULT"
_ZN7cutlass13device_kernelINS_4gemm6kernel13GemmUniversalIN4cute5tupleIJiiiiEEENS1_10collective13CollectiveMmaINS1_34MainloopSm90TmaGmmaWarpSpecializedILi2ENS5_IJNS4_1CILi2EEENSA_ILi1EEESC_EEENS1_32KernelTmaWarpSpecializedPingpongEEENS5_IJNSA_ILi64EEENSA_ILi256EEENSA_ILi128EEEEEENS_6half_tENS5_IJlSC_lEEESK_SL_NS4_8TiledMMAINS4_8MMA_AtomIJNS4_4SM904GMMA26MMA_64x256x16_F32F16F16_SSILNSP_5MajorE0ELSR_0ELNSP_7ScaleInE1ELSS_1EEEEEENS4_6LayoutINS5_IJSC_SC_SC_EEENS5_IJNSA_ILi0EEESX_SX_EEEEENS5_IJNS4_10UnderscoreES10_S10_EEEEENS4_13SM90_TMA_LOADENS4_14ComposedLayoutINS4_7SwizzleILi3ELi4ELi3EEENS4_18smem_ptr_flag_bitsILi16EEENSV_INS5_IJNSA_ILi8EEESG_EEENS5_IJSG_SC_EEEEEEEvNS4_8identityENS4_23SM90_TMA_LOAD_MULTICASTES1D_vS1E_EENS_8epilogue10collective6detail29Sm90TmaWarpSpecializedAdapterINS1I_15DefaultEpilogueISK_SL_SL_NS1H_6thread17LinearCombinationISK_Li1EffLNS1M_9ScaleType4KindE0ELNS_15FloatRoundStyleE2ESK_EENS1_15EpilogueDefaultEEEEEvvEEEEvNT_6ParamsE:
[----:B------:R-:W0:Y:S01]  /*0000*/  LDC R1, c[0x0][0x28] ;  /* 0x00000a00ff017b82 */ /* 0x000e220000000800 */
[----:B------:R-:W1:Y:S01]  /*0010*/  S2R R3, SR_TID.X ;  /* 0x0000000000037919 */ /* 0x000e620000002100 */
[----:B------:R-:W-:Y:S01]  /*0020*/  ELECT P0, URZ, PT ;  /* 0x00000000003f782f */ /* 0x000fe20003800000 */
[----:B------:R-:W-:Y:S01]  /*0030*/  BSSY B0, `(.L_x_0) ;  /* 0x0000014000007945 */ /* 0x000fe20003800000 */
[--C-:B-1----:R-:W-:Y:S02]  /*0040*/  SHF.R.U32.HI R0, RZ, 0x5, R3.reuse ;  /* 0x00000005ff007819 */ /* 0x102fe40000011603 */
[----:B------:R-:W-:-:S03]  /*0050*/  SHF.R.U32.HI R5, RZ, 0x7, R3 ;  /* 0x00000007ff057819 */ /* 0x000fc60000011603 */
[----:B------:R-:W1:Y:S02]  /*0060*/  SHFL.IDX PT, R2, R0, RZ, 0x1f ;  /* 0x00001fff00027589 */ /* 0x000e6400000e0000 */
[----:B-1----:R-:W-:Y:S02]  /*0070*/  R2UR UR6, R2 ;  /* 0x00000000020672ca */ /* 0x002fe400000e0000 */
[----:B------:R1:W2:Y:S11]  /*0080*/  SHFL.IDX PT, R2, R5, RZ, 0x1f ;  /* 0x00001fff05027589 */ /* 0x0002b600000e0000 */
[----:B------:R-:W-:-:S02]  /*0090*/  USHF.R.S32.HI UR4, URZ, 0x1f, UR6 ;  /* 0x0000001f3f047899 */ /* 0x000fc40008011406 */
[----:B------:R-:W-:Y:S02]  /*00a0*/  ISETP.NE.OR P0, PT, RZ, UR6, !P0 ;  /* 0x00000006ff007c0c */ /* 0x000fe4000c705670 */
[----:B------:R-:W-:-:S04]  /*00b0*/  ULEA.HI UR4, UR4, UR6, URZ, 0x2 ;  /* 0x0000000604047291 */ /* 0x000fc8000f8f103f */
[----:B------:R-:W-:-:S04]  /*00c0*/  ULOP3.LUT UR4, UR4, 0xfffffffc, URZ, 0xc0, !UPT ;  /* 0xfffffffc04047892 */ /* 0x000fc8000f8ec03f */
[----:B------:R-:W-:-:S03]  /*00d0*/  UIADD3 UR6, UR6, -UR4, URZ ;  /* 0x8000000406067290 */ /* 0x000fc6000fffe03f */
[----:B012---:R-:W-:Y:S09]  /*00e0*/  @P0 BRA `(.L_x_1) ;  /* 0x0000000000200947 */ /* 0x007ff20003800000 */
[----:B------:R-:W-:Y:S02]  /*00f0*/  ULDC.64 UR4, c[0x0][0x198] ;  /* 0x0000660000047ab9 */ /* 0x000fe40000000a00 */
[----:B------:R-:W-:Y:S02]  /*0100*/  UIADD3 UR8, UP0, UR4, 0xf0, URZ ;  /* 0x000000f004087890 */ /* 0x000fe4000ff1e03f */
[----:B------:R-:W-:Y:S02]  /*0110*/  UIADD3 UR4, UP1, UR4, 0x1f0, URZ ;  /* 0x000001f004047890 */ /* 0x000fe4000ff3e03f */
[----:B------:R-:W-:Y:S02]  /*0120*/  UIADD3.X UR9, URZ, UR5, URZ, UP0, !UPT ;  /* 0x000000053f097290 */ /* 0x000fe400087fe43f */
[----:B------:R-:W-:-:S07]  /*0130*/  UIADD3.X UR5, URZ, UR5, URZ, UP1, !UPT ;  /* 0x000000053f057290 */ /* 0x000fce0008ffe43f */
[----:B------:R0:W-:Y:S02]  /*0140*/  UTMACCTL.PF [UR8] ;  /* 0x00000000080079b9 */ /* 0x0001e40008040000 */
[----:B------:R0:W-:Y:S02]  /*0150*/  UTMACCTL.PF [UR4] ;  /* 0x00000000040079b9 */ /* 0x0001e40008040000 */
[----:B0-----:R-:W-:Y:S01]  /*0160*/  NOP ;  /* 0x0000000000007918 */ /* 0x001fe20000000000 */
.L_x_1:
[----:B------:R-:W-:Y:S05]  /*0170*/  BSYNC B0 ;  /* 0x0000000000007941 */ /* 0x000fea0003800000 */
.L_x_0:
[----:B------:R-:W0:Y:S01]  /*0180*/  SHFL.IDX PT, R6, R0, RZ, 0x1f ;  /* 0x00001fff00067589 */ /* 0x000e2200000e0000 */
[----:B------:R-:W-:Y:S01]  /*0190*/  R2UR UR19, R2 ;  /* 0x00000000021372ca */ /* 0x000fe200000e0000 */
[----:B------:R-:W-:-:S04]  /*01a0*/  UISETP.NE.AND UP0, UPT, UR6, 0x3, UPT ;  /* 0x000000030600788c */ /* 0x000fc8000bf05270 */
[----:B------:R-:W-:-:S08]  /*01b0*/  UISETP.EQ.OR UP0, UPT, UR6, URZ, !UP0 ;  /* 0x0000003f0600728c */ /* 0x000fd0000c702670 */
[----:B------:R-:W-:Y:S02]  /*01c0*/  UIADD3 UR14, UR19, -0x1, URZ ;  /* 0xffffffff130e7890 */ /* 0x000fe4000fffe03f */
[----:B------:R-:W-:Y:S02]  /*01d0*/  UISETP.EQ.AND UP0, UPT, UR19, URZ, UP0 ;  /* 0x0000003f1300728c */ /* 0x000fe40008702270 */
[----:B------:R-:W-:Y:S02]  /*01e0*/  UISETP.GE.U32.AND UP1, UPT, UR14, 0x2, UPT ;  /* 0x000000020e00788c */ /* 0x000fe4000bf26070 */
[----:B------:R-:W-:Y:S01]  /*01f0*/  USEL UR42, URZ, 0x1, !UP0 ;  /* 0x000000013f2a7887 */ /* 0x000fe2000c000000 */
[----:B0-----:R-:W-:-:S03]  /*0200*/  ISETP.NE.AND P0, PT, R6, RZ, PT ;  /* 0x000000ff0600720c */ /* 0x001fc60003f05270 */
[----:B------:R-:W-:-:S10]  /*0210*/  USEL UR42, UR42, 0x2, UP1 ;  /* 0x000000022a2a7887 */ /* 0x000fd40008800000 */
[----:B------:R-:W-:Y:S05]  /*0220*/  @P0 BRA `(.L_x_2) ;  /* 0x0000000000480947 */ /* 0x000fea0003800000 */
[----:B------:R-:W0:Y:S01]  /*0230*/  S2UR UR7, SR_CgaCtaId ;  /* 0x00000000000779c3 */ /* 0x000e220000008800 */
[----:B------:R-:W-:Y:S01]  /*0240*/  UMOV UR4, 0x400 ;  /* 0x0000040000047882 */ /* 0x000fe20000000000 */
[----:B------:R-:W-:Y:S01]  /*0250*/  UMOV UR5, 0x1 ;  /* 0x0000000100057882 */ /* 0x000fe20000000000 */
[----:B------:R-:W-:Y:S01]  /*0260*/  UMOV UR8, 0x2 ;  /* 0x0000000200087882 */ /* 0x000fe20000000000 */
[----:B------:R-:W-:Y:S01]  /*0270*/  ELECT P0, URZ, PT ;  /* 0x00000000003f782f */ /* 0x000fe20003800000 */
[----:B------:R-:W-:-:S04]  /*0280*/  UIADD3 UR8, -UR8, 0x100000, URZ ;  /* 0x0010000008087890 */ /* 0x000fc8000fffe13f */
[----:B------:R-:W-:Y:S02]  /*0290*/  USHF.L.U32 UR9, UR8, 0xb, URZ ;  /* 0x0000000b08097899 */ /* 0x000fe4000800063f */
[----:B------:R-:W-:Y:S02]  /*02a0*/  USHF.L.U32 UR8, UR8, 0x1, URZ ;  /* 0x0000000108087899 */ /* 0x000fe4000800063f */
[----:B0-----:R-:W-:Y:S02]  /*02b0*/  ULEA UR7, UR7, UR4, 0x18 ;  /* 0x0000000407077291 */ /* 0x001fe4000f8ec03f */
[----:B------:R-:W-:-:S04]  /*02c0*/  UIADD3 UR4, -UR5, 0x100000, URZ ;  /* 0x0010000005047890 */ /* 0x000fc8000fffe13f */
[----:B------:R-:W-:Y:S02]  /*02d0*/  USHF.L.U32 UR5, UR4, 0xb, URZ ;  /* 0x0000000b04057899 */ /* 0x000fe4000800063f */
[----:B------:R-:W-:Y:S01]  /*02e0*/  USHF.L.U32 UR4, UR4, 0x1, URZ ;  /* 0x0000000104047899 */ /* 0x000fe2000800063f */
[----:B------:R-:W0:Y:S11]  /*02f0*/  FENCE.VIEW.ASYNC.S ;  /* 0x00000000000073c6 */ /* 0x000e360000000000 */
[----:B0-----:R0:W1:Y:S01]  /*0300*/  SYNCS.EXCH.64 URZ, [UR7], UR4 ;  /* 0x00000004073f75b2 */ /* 0x0010620008000100 */
[----:B------:R0:W2:Y:S01]  /*0310*/  SYNCS.EXCH.64 URZ, [UR7+0x10], UR8 ;  /* 0x00001008073f75b2 */ /* 0x0000a20008000100 */
[----:B------:R0:W3:Y:S01]  /*0320*/  SYNCS.EXCH.64 URZ, [UR7+0x8], UR4 ;  /* 0x00000804073f75b2 */ /* 0x0000e20008000100 */
[----:B------:R0:W4:Y:S01]  /*0330*/  SYNCS.EXCH.64 URZ, [UR7+0x18], UR8 ;  /* 0x00001808073f75b2 */ /* 0x0001220008000100 */
[----:B------:R-:W-:Y:S01]  /*0340*/  NOP ;  /* 0x0000000000007918 */ /* 0x000fe20000000000 */
.L_x_2:
[----:B------:R-:W5:Y:S01]  /*0350*/  S2UR UR15, SR_CTAID.X ;  /* 0x00000000000f79c3 */ /* 0x000f620000002500 */
[----:B------:R-:W-:Y:S01]  /*0360*/  SHF.R.S32.HI R2, RZ, 0x1f, R3 ;  /* 0x0000001fff027819 */ /* 0x000fe20000011403 */
[----:B------:R-:W1:Y:S01]  /*0370*/  SHFL.IDX PT, R7, R0, RZ, 0x1f ;  /* 0x00001fff00077589 */ /* 0x000e6200000e0000 */
[----:B------:R-:W-:Y:S02]  /*0380*/  ELECT P0, URZ, PT ;  /* 0x00000000003f782f */ /* 0x000fe40003800000 */
[----:B------:R-:W-:Y:S01]  /*0390*/  SHF.R.S32.HI R11, RZ, 0x1f, R6 ;  /* 0x0000001fff0b7819 */ /* 0x000fe20000011406 */
[----:B0-----:R-:W-:Y:S01]  /*03a0*/  ULDC UR4, c[0x0][0x150] ;  /* 0x0000540000047ab9 */ /* 0x001fe20000000800 */
[----:B------:R-:W-:Y:S01]  /*03b0*/  LEA.HI R2, R2, R3, RZ, 0x7 ;  /* 0x0000000302027211 */ /* 0x000fe200078f38ff */
[----:B------:R-:W0:Y:S01]  /*03c0*/  SHFL.IDX PT, R8, R0, RZ, 0x1f ;  /* 0x00001fff00087589 */ /* 0x000e2200000e0000 */
[----:B------:R-:W2:Y:S01]  /*03d0*/  S2UR UR8, SR_CTAID.Y ;  /* 0x00000000000879c3 */ /* 0x000ea20000002600 */
[----:B------:R-:W-:-:S02]  /*03e0*/  ELECT P1, URZ, PT ;  /* 0x00000000003f782f */ /* 0x000fc40003820000 */
[----:B------:R-:W-:Y:S01]  /*03f0*/  LOP3.LUT R2, R2, 0xffffff80, RZ, 0xc0, !PT ;  /* 0xffffff8002027812 */ /* 0x000fe200078ec0ff */
[----:B------:R-:W-:Y:S01]  /*0400*/  ULDC UR7, c[0x0][0x144] ;  /* 0x0000510000077ab9 */ /* 0x000fe20000000800 */
[----:B------:R-:W-:Y:S01]  /*0410*/  LEA.HI R11, R11, R6, RZ, 0x2 ;  /* 0x000000060b0b7211 */ /* 0x000fe200078f10ff */
[----:B------:R-:W-:Y:S01]  /*0420*/  UMOV UR18, 0x80 ;  /* 0x0000008000127882 */ /* 0x000fe20000000000 */
[----:B------:R-:W-:Y:S01]  /*0430*/  NOP ;  /* 0x0000000000007918 */ /* 0x000fe20000000000 */
[----:B------:R-:W-:Y:S01]  /*0440*/  IMAD.IADD R4, R3, 0x1, -R2 ;  /* 0x0000000103047824 */ /* 0x000fe200078e0a02 */
[----:B------:R-:W-:Y:S01]  /*0450*/  LOP3.LUT R11, R11, 0x3ffffffc, RZ, 0xc0, !PT ;  /* 0x3ffffffc0b0b7812 */ /* 0x000fe200078ec0ff */
[----:B------:R-:W-:Y:S01]  /*0460*/  NOP ;  /* 0x0000000000007918 */ /* 0x000fe20000000000 */
[----:B------:R-:W-:Y:S01]  /*0470*/  ULDC UR17, c[0x0][0x148] ;  /* 0x0000520000117ab9 */ /* 0x000fe20000000800 */
[----:B------:R-:W-:Y:S01]  /*0480*/  IMAD.MOV.U32 R152, RZ, RZ, 0x1 ;  /* 0x00000001ff987424 */ /* 0x000fe200078e00ff */
[----:B------:R-:W-:Y:S01]  /*0490*/  SHF.R.S32.HI R9, RZ, 0x1f, R4 ;  /* 0x0000001fff097819 */ /* 0x000fe20000011404 */
[----:B------:R-:W-:Y:S01]  /*04a0*/  IMAD.IADD R11, R6, 0x1, -R11 ;  /* 0x00000001060b7824 */ /* 0x000fe200078e0a0b */
[----:B------:R-:W-:-:S02]  /*04b0*/  ISETP.NE.AND P2, PT, RZ, UR19, PT ;  /* 0x00000013ff007c0c */ /* 0x000fc4000bf45270 */
[----:B-----5:R-:W-:Y:S02]  /*04c0*/  I2FP.F32.U32 R10, UR15 ;  /* 0x0000000f000a7c45 */ /* 0x020fe40008201000 */
[----:B------:R-:W-:Y:S02]  /*04d0*/  LEA.HI R2, R9, R4, RZ, 0x3 ;  /* 0x0000000409027211 */ /* 0x000fe400078f18ff */
[----:B-1----:R-:W-:Y:S01]  /*04e0*/  ISETP.NE.OR P0, PT, R7, RZ, !P0 ;  /* 0x000000ff0700720c */ /* 0x002fe20004705670 */
[----:B------:R-:W-:Y:S01]  /*04f0*/  FMUL R10, R10, UR4 ;  /* 0x000000040a0a7c20 */ /* 0x000fe20008400000 */
[--C-:B------:R-:W-:Y:S01]  /*0500*/  SHF.R.S32.HI R7, RZ, 0x3, R2.reuse ;  /* 0x00000003ff077819 */ /* 0x100fe20000011402 */
[----:B------:R-:W-:Y:S01]  /*0510*/  ULDC UR4, c[0x0][0x154] ;  /* 0x0000550000047ab9 */ /* 0x000fe20000000800 */
[----:B------:R-:W-:Y:S02]  /*0520*/  SHF.R.S32.HI R2, RZ, 0x1f, R2 ;  /* 0x0000001fff027819 */ /* 0x000fe40000011402 */
[----:B0-----:R-:W-:Y:S01]  /*0530*/  ISETP.NE.OR P1, PT, R8, RZ, !P1 ;  /* 0x000000ff0800720c */ /* 0x001fe20004f25670 */
[----:B------:R-:W0:Y:S01]  /*0540*/  F2I.U32.TRUNC.NTZ R10, R10 ;  /* 0x0000000a000a7305 */ /* 0x000e22000020f000 */
[----:B------:R-:W-:Y:S01]  /*0550*/  LEA.HI R2, R2, R7, RZ, 0x2 ;  /* 0x0000000702027211 */ /* 0x000fe200078f10ff */
[----:B------:R1:W1:Y:S01]  /*0560*/  SHFL.IDX PT, R8, R5, RZ, 0x1f ;  /* 0x00001fff05087589 */ /* 0x00026200000e0000 */
[----:B--2---:R-:W-:-:S02]  /*0570*/  I2FP.F32.U32 R0, UR8 ;  /* 0x0000000800007c45 */ /* 0x004fc40008201000 */
[----:B------:R-:W-:Y:S01]  /*0580*/  LOP3.LUT R2, R2, 0xfffffffc, RZ, 0xc0, !PT ;  /* 0xfffffffc02027812 */ /* 0x000fe200078ec0ff */
[----:B------:R-:W-:Y:S02]  /*0590*/  VOTEU.ALL UP0, P0 ;  /* 0x00000000003f7886 */ /* 0x000fe40000000000 */
[----:B------:R-:W-:Y:S02]  /*05a0*/  FMUL R6, R0, UR4 ;  /* 0x0000000400067c20 */ /* 0x000fe40008400000 */
[----:B------:R-:W-:Y:S01]  /*05b0*/  IMAD.IADD R2, R7, 0x1, -R2 ;  /* 0x0000000107027824 */ /* 0x000fe200078e0a02 */
[----:B------:R-:W2:Y:S01]  /*05c0*/  @!UP0 S2UR UR11, SR_CgaCtaId ;  /* 0x00000000000b89c3 */ /* 0x000ea20000008800 */
[----:B------:R-:W-:Y:S01]  /*05d0*/  VOTEU.ALL UP1, P1 ;  /* 0x00000000003f7886 */ /* 0x000fe20000820000 */
[----:B------:R-:W-:Y:S01]  /*05e0*/  @!UP0 UMOV UR10, 0x400 ;  /* 0x00000400000a8882 */ /* 0x000fe20000000000 */
[----:B------:R-:W-:Y:S01]  /*05f0*/  IMAD R2, R11, 0x4, R2 ;  /* 0x000000040b027824 */ /* 0x000fe200078e0202 */
[----:B0-----:R-:W-:Y:S01]  /*0600*/  R2UR UR4, R10 ;  /* 0x000000000a0472ca */ /* 0x001fe200000e0000 */
[----:B------:R-:W0:Y:S01]  /*0610*/  F2I.U32.TRUNC.NTZ R6, R6 ;  /* 0x0000000600067305 */ /* 0x000e22000020f000 */
[----:B------:R-:W-:Y:S01]  /*0620*/  @!UP1 UMOV UR13, 0x400 ;  /* 0x00000400000d9882 */ /* 0x000fe20000000000 */
[C---:B------:R-:W-:Y:S01]  /*0630*/  IMAD.SHL.U32 R153, R2.reuse, 0x4, RZ ;  /* 0x0000000402997824 */ /* 0x040fe200078e00ff */
[----:B------:R-:W-:Y:S01]  /*0640*/  LEA.HI R0, R2, R2, RZ, 0x1 ;  /* 0x0000000202007211 */ /* 0x000fe200078f08ff */
[----:B------:R-:W5:Y:S01]  /*0650*/  @!UP1 S2UR UR16, SR_CgaCtaId ;  /* 0x00000000001099c3 */ /* 0x000f620000008800 */
[----:B------:R-:W-:Y:S01]  /*0660*/  VOTEU.ALL UP2, P1 ;  /* 0x00000000003f7886 */ /* 0x000fe20000840000 */
[----:B------:R-:W-:Y:S01]  /*0670*/  VOTEU.ALL UP3, P1 ;  /* 0x00000000003f7886 */ /* 0x000fe20000860000 */
[----:B------:R-:W-:Y:S01]  /*0680*/  LOP3.LUT R7, R0, 0xfffffffe, RZ, 0xc0, !PT ;  /* 0xfffffffe00077812 */ /* 0x000fe200078ec0ff */
[----:B------:R-:W-:Y:S01]  /*0690*/  VOTEU.ALL UP4, P1 ;  /* 0x00000000003f7886 */ /* 0x000fe20000880000 */
[----:B------:R-:W-:Y:S01]  /*06a0*/  LOP3.LUT R153, R2, 0xc, R153, 0x78, !PT ;  /* 0x0000000c02997812 */ /* 0x000fe200078e7899 */
[----:B------:R-:W-:-:S02]  /*06b0*/  VOTEU.ALL UP5, P1 ;  /* 0x00000000003f7886 */ /* 0x000fc400008a0000 */
[----:B------:R-:W-:Y:S01]  /*06c0*/  IMAD.IADD R7, R2, 0x1, -R7 ;  /* 0x0000000102077824 */ /* 0x000fe200078e0a07 */
[----:B------:R-:W-:Y:S01]  /*06d0*/  UIADD3 UR4, -UR4, URZ, URZ ;  /* 0x0000003f04047290 */ /* 0x000fe2000fffe13f */
[----:B------:R-:W3:Y:S01]  /*06e0*/  LDC R2, c[0x0][0x140] ;  /* 0x00005000ff027b82 */ /* 0x000ee20000000800 */
[----:B0-----:R-:W-:Y:S02]  /*06f0*/  R2UR UR9, R6 ;  /* 0x00000000060972ca */ /* 0x001fe400000e0000 */
[----:B------:R-:W-:Y:S02]  /*0700*/  UIMAD UR7, UR7, UR4, UR15 ;  /* 0x00000004070772a4 */ /* 0x000fe4000f8e020f */
[----:B--2---:R-:W-:Y:S01]  /*0710*/  @!UP0 ULEA UR12, UR11, UR10, 0x18 ;  /* 0x0000000a0b0c8291 */ /* 0x004fe2000f8ec03f */
[----:B------:R-:W-:Y:S01]  /*0720*/  UMOV UR4, 0x20 ;  /* 0x0000002000047882 */ /* 0x000fe20000000000 */
[----:B------:R-:W-:-:S04]  /*0730*/  @!UP1 UIADD3 UR10, -UR18, 0x100000, URZ ;  /* 0x00100000120a9890 */ /* 0x000fc8000fffe13f */
[----:B------:R-:W-:Y:S02]  /*0740*/  @!UP1 USHF.L.U32 UR11, UR10, 0xb, URZ ;  /* 0x0000000b0a0b9899 */ /* 0x000fe4000800063f */
[----:B------:R-:W-:Y:S01]  /*0750*/  @!UP1 USHF.L.U32 UR10, UR10, 0x1, URZ ;  /* 0x000000010a0a9899 */ /* 0x000fe2000800063f */
[----:B------:R-:W-:Y:S01]  /*0760*/  ISETP.NE.AND P3, PT, R7, UR7, PT ;  /* 0x0000000707007c0c */ /* 0x000fe2000bf65270 */
[----:B------:R-:W-:-:S04]  /*0770*/  @!UP0 UIADD3 UR4, -UR4, 0x100000, URZ ;  /* 0x0010000004048890 */ /* 0x000fc8000fffe13f */
[----:B------:R-:W-:Y:S02]  /*0780*/  @!UP0 USHF.L.U32 UR5, UR4, 0xb, URZ ;  /* 0x0000000b04058899 */ /* 0x000fe4000800063f */
[----:B------:R-:W-:Y:S01]  /*0790*/  @!UP0 USHF.L.U32 UR4, UR4, 0x1, URZ ;  /* 0x0000000104048899 */ /* 0x000fe2000800063f */
[----:B------:R-:W-:Y:S01]  /*07a0*/  VOTEU.ALL UP0, P0 ;  /* 0x00000000003f7886 */ /* 0x000fe20000000000 */
[----:B-----5:R-:W-:Y:S01]  /*07b0*/  @!UP1 ULEA UR13, UR16, UR13, 0x18 ;  /* 0x0000000d100d9291 */ /* 0x020fe2000f8ec03f */
[----:B------:R-:W-:Y:S01]  /*07c0*/  VOTEU.ALL UP1, P0 ;  /* 0x00000000003f7886 */ /* 0x000fe20000020000 */
[----:B------:R-:W-:Y:S01]  /*07d0*/  UIADD3 UR9, -UR9, URZ, URZ ;  /* 0x0000003f09097290 */ /* 0x000fe2000fffe13f */
[----:B------:R-:W-:Y:S01]  /*07e0*/  LOP3.LUT P0, RZ, R4, 0x7, RZ, 0xc0, !PT ;  /* 0x0000000704ff7812 */ /* 0x000fe2000780c0ff */
[----:B------:R-:W0:Y:S06]  /*07f0*/  FENCE.VIEW.ASYNC.S ;  /* 0x00000000000073c6 */ /* 0x000e2c0000000000 */
[----:B0-----:R-:W0:Y:S01]  /*0800*/  @!UP0 SYNCS.EXCH.64 URZ, [UR12+0x50], UR4 ;  /* 0x000050040c3f85b2 */ /* 0x001e220008000100 */
[----:B------:R-:W-:-:S02]  /*0810*/  @P3 LEA.HI R0, R153, R153, RZ, 0x1 ;  /* 0x0000009999003211 */ /* 0x000fc400078f08ff */
[----:B---3--:R-:W-:Y:S02]  /*0820*/  ISETP.EQ.U32.AND P1, PT, R2, 0x1, PT ;  /* 0x000000010200780c */ /* 0x008fe40003f22070 */
[----:B------:R-:W-:Y:S02]  /*0830*/  @P3 SHF.R.S32.HI R0, RZ, 0x1, R0 ;  /* 0x00000001ff003819 */ /* 0x000fe40000011400 */
[----:B------:R-:W-:-:S04]  /*0840*/  ISETP.LT.U32.AND P0, PT, R153, 0x2, !P0 ;  /* 0x000000029900780c */ /* 0x000fc80004701070 */
[----:B-1----:R-:W-:Y:S01]  /*0850*/  SEL R5, RZ, 0x1, !P0 ;  /* 0x00000001ff057807 */ /* 0x002fe20004000000 */
[----:B------:R1:W2:Y:S01]  /*0860*/  @!UP1 SYNCS.EXCH.64 URZ, [UR12+0x58], UR4 ;  /* 0x000058040c3f95b2 */ /* 0x0002a20008000100 */
[----:B------:R-:W-:Y:S01]  /*0870*/  NOP ;  /* 0x0000000000007918 */ /* 0x000fe20000000000 */
[----:B-1----:R-:W-:Y:S01]  /*0880*/  UIMAD UR4, UR17, UR9, UR8 ;  /* 0x00000009110472a4 */ /* 0x002fe2000f8e0208 */
[----:B------:R1:W3:Y:S05]  /*0890*/  @!UP2 SYNCS.EXCH.64 URZ, [UR13+0x30], UR10 ;  /* 0x0000300a0d3fa5b2 */ /* 0x0002ea0008000100 */
[----:B------:R-:W-:-:S04]  /*08a0*/  @P3 ISETP.NE.AND P4, PT, R0, UR4, PT ;  /* 0x0000000400003c0c */ /* 0x000fc8000bf85270 */
[----:B------:R-:W-:-:S04]  /*08b0*/  @P3 SEL R152, RZ, 0x1, P4 ;  /* 0x00000001ff983807 */ /* 0x000fc80002000000 */
[----:B------:R-:W-:Y:S01]  /*08c0*/  LOP3.LUT R152, R152, R5, RZ, 0xc0, !PT ;  /* 0x0000000598987212 */ /* 0x000fe200078ec0ff */
[----:B------:R1:W0:Y:S01]  /*08d0*/  @!UP3 SYNCS.EXCH.64 URZ, [UR13+0x38], UR10 ;  /* 0x0000380a0d3fb5b2 */ /* 0x0002220008000100 */
[----:B------:R1:W0:Y:S01]  /*08e0*/  @!UP4 SYNCS.EXCH.64 URZ, [UR13+0x40], UR10 ;  /* 0x0000400a0d3fc5b2 */ /* 0x0002220008000100 */
[----:B------:R1:W0:Y:S01]  /*08f0*/  @!UP5 SYNCS.EXCH.64 URZ, [UR13+0x48], UR10 ;  /* 0x0000480a0d3fd5b2 */ /* 0x0002220008000100 */
[----:B------:R-:W-:Y:S01]  /*0900*/  NOP ;  /* 0x0000000000007918 */ /* 0x000fe20000000000 */
[----:B-1----:R-:W-:Y:S05]  /*0910*/  @!P1 BRA `(.L_x_3) ;  /* 0x0000000000089947 */ /* 0x002fea0003800000 */
[----:B0-234-:R-:W-:Y:S01]  /*0920*/  UCGABAR_ARV ;  /* 0x00000000000079c7 */ /* 0x01dfe20008000000 */
[----:B------:R-:W-:Y:S05]  /*0930*/  BRA `(.L_x_4) ;  /* 0x0000000000047947 */ /* 0x000fea0003800000 */
.L_x_3:
[----:B0-234-:R-:W-:Y:S01]  /*0940*/  NOP ;  /* 0x0000000000007918 */ /* 0x01dfe20000000000 */
.L_x_4:
[----:B------:R-:W-:Y:S01]  /*0950*/  ULDC.64 UR4, c[0x0][0x598] ;  /* 0x0001660000047ab9 */ /* 0x000fe20000000a00 */
[----:B------:R-:W-:Y:S01]  /*0960*/  ULDC.64 UR50, c[0x0][0x208] ;  /* 0x0000820000327ab9 */ /* 0x000fe20000000a00 */
[----:B------:R-:W-:-:S04]  /*0970*/  ISETP.NE.U32.AND P0, PT, RZ, UR4, PT ;  /* 0x00000004ff007c0c */ /* 0x000fc8000bf05070 */
[----:B------:R-:W-:-:S13]  /*0980*/  ISETP.NE.AND.EX P0, PT, RZ, UR5, PT, P0 ;  /* 0x00000005ff007c0c */ /* 0x000fda000bf05300 */
[----:B------:R-:W-:Y:S05]  /*0990*/  @!P0 BRA `(.L_x_5) ;  /* 0x00000000001c8947 */ /* 0x000fea0003800000 */
[----:B------:R-:W0:Y:S02]  /*09a0*/  LDC.64 R6, c[0x0][0x598] ;  /* 0x00016600ff067b82 */ /* 0x000e240000000a00 */
[----:B0-----:R-:W2:Y:S02]  /*09b0*/  LDG.E.64 R6, desc[UR50][R6.64] ;  /* 0x0000003206067981 */ /* 0x001ea4000c1e1b00 */
[----:B--2---:R-:W-:-:S04]  /*09c0*/  ISETP.NE.U32.AND P0, PT, R6, RZ, PT ;  /* 0x000000ff0600720c */ /* 0x004fc80003f05070 */
[----:B------:R-:W-:-:S13]  /*09d0*/  ISETP.NE.AND.EX P0, PT, R7, RZ, PT, P0 ;  /* 0x000000ff0700720c */ /* 0x000fda0003f05300 */
[----:B------:R-:W-:Y:S05]  /*09e0*/  @!P0 BRA `(.L_x_5) ;  /* 0x0000000000088947 */ /* 0x000fea0003800000 */
[----:B------:R0:W5:Y:S01]  /*09f0*/  LD.E R23, desc[UR50][R6.64] ;  /* 0x0000003206177980 */ /* 0x000162000c101900 */
[----:B------:R-:W-:Y:S05]  /*0a00*/  BRA `(.L_x_6) ;  /* 0x0000000000247947 */ /* 0x000fea0003800000 */
.L_x_5:
[----:B------:R-:W-:Y:S02]  /*0a10*/  ULDC.64 UR4, c[0x0][0x588] ;  /* 0x0001620000047ab9 */ /* 0x000fe40000000a00 */
[----:B------:R-:W-:-:S04]  /*0a20*/  ISETP.NE.U32.AND P0, PT, RZ, UR4, PT ;  /* 0x00000004ff007c0c */ /* 0x000fc8000bf05070 */
[----:B------:R-:W-:-:S13]  /*0a30*/  ISETP.NE.AND.EX P0, PT, RZ, UR5, PT, P0 ;  /* 0x00000005ff007c0c */ /* 0x000fda000bf05300 */
[----:B------:R-:W-:Y:S05]  /*0a40*/  @!P0 BRA `(.L_x_7) ;  /* 0x00000000000c8947 */ /* 0x000fea0003800000 */
[----:B------:R-:W0:Y:S02]  /*0a50*/  LDC.64 R6, c[0x0][0x588] ;  /* 0x00016200ff067b82 */ /* 0x000e240000000a00 */
[----:B0-----:R1:W5:Y:S01]  /*0a60*/  LDG.E R23, desc[UR50][R6.64] ;  /* 0x0000003206177981 */ /* 0x001362000c1e1900 */
[----:B------:R-:W-:Y:S05]  /*0a70*/  BRA `(.L_x_6) ;  /* 0x0000000000087947 */ /* 0x000fea0003800000 */
.L_x_7:
[----:B------:R-:W-:Y:S02]  /*0a80*/  ULDC UR4, c[0x0][0x580] ;  /* 0x0001600000047ab9 */ /* 0x000fe40000000800 */
[----:B------:R-:W-:-:S07]  /*0a90*/  IMAD.U32 R23, RZ, RZ, UR4 ;  /* 0x00000004ff177e24 */ /* 0x000fce000f8e00ff */
.L_x_6:
[----:B------:R-:W-:Y:S02]  /*0aa0*/  ULDC.64 UR4, c[0x0][0x5a0] ;  /* 0x0001680000047ab9 */ /* 0x000fe40000000a00 */
[----:B------:R-:W-:-:S04]  /*0ab0*/  ISETP.NE.U32.AND P0, PT, RZ, UR4, PT ;  /* 0x00000004ff007c0c */ /* 0x000fc8000bf05070 */
[----:B------:R-:W-:-:S13]  /*0ac0*/  ISETP.NE.AND.EX P0, PT, RZ, UR5, PT, P0 ;  /* 0x00000005ff007c0c */ /* 0x000fda000bf05300 */
[----:B------:R-:W-:Y:S05]  /*0ad0*/  @!P0 BRA `(.L_x_8) ;  /* 0x00000000001c8947 */ /* 0x000fea0003800000 */
[----:B01----:R-:W0:Y:S02]  /*0ae0*/  LDC.64 R6, c[0x0][0x5a0] ;  /* 0x00016800ff067b82 */ /* 0x003e240000000a00 */
[----:B0-----:R-:W2:Y:S02]  /*0af0*/  LDG.E.64 R6, desc[UR50][R6.64] ;  /* 0x0000003206067981 */ /* 0x001ea4000c1e1b00 */
[----:B--2---:R-:W-:-:S04]  /*0b00*/  ISETP.NE.U32.AND P0, PT, R6, RZ, PT ;  /* 0x000000ff0600720c */ /* 0x004fc80003f05070 */
[----:B------:R-:W-:-:S13]  /*0b10*/  ISETP.NE.AND.EX P0, PT, R7, RZ, PT, P0 ;  /* 0x000000ff0700720c */ /* 0x000fda0003f05300 */
[----:B------:R-:W-:Y:S05]  /*0b20*/  @!P0 BRA `(.L_x_8) ;  /* 0x0000000000088947 */ /* 0x000fea0003800000 */
[----:B------:R0:W5:Y:S01]  /*0b30*/  LD.E R22, desc[UR50][R6.64] ;  /* 0x0000003206167980 */ /* 0x000162000c101900 */
[----:B------:R-:W-:Y:S05]  /*0b40*/  BRA `(.L_x_9) ;  /* 0x0000000000247947 */ /* 0x000fea0003800000 */
.L_x_8:
[----:B------:R-:W-:Y:S02]  /*0b50*/  ULDC.64 UR4, c[0x0][0x590] ;  /* 0x0001640000047ab9 */ /* 0x000fe40000000a00 */
[----:B------:R-:W-:-:S04]  /*0b60*/  ISETP.NE.U32.AND P0, PT, RZ, UR4, PT ;  /* 0x00000004ff007c0c */ /* 0x000fc8000bf05070 */
[----:B------:R-:W-:-:S13]  /*0b70*/  ISETP.NE.AND.EX P0, PT, RZ, UR5, PT, P0 ;  /* 0x00000005ff007c0c */ /* 0x000fda000bf05300 */
[----:B------:R-:W-:Y:S05]  /*0b80*/  @!P0 BRA `(.L_x_10) ;  /* 0x00000000000c8947 */ /* 0x000fea0003800000 */
[----:B01----:R-:W0:Y:S02]  /*0b90*/  LDC.64 R6, c[0x0][0x590] ;  /* 0x00016400ff067b82 */ /* 0x003e240000000a00 */
[----:B0-----:R1:W5:Y:S01]  /*0ba0*/  LDG.E R22, desc[UR50][R6.64] ;  /* 0x0000003206167981 */ /* 0x001362000c1e1900 */
[----:B------:R-:W-:Y:S05]  /*0bb0*/  BRA `(.L_x_9) ;  /* 0x0000000000087947 */ /* 0x000fea0003800000 */
.L_x_10:
[----:B------:R-:W-:Y:S02]  /*0bc0*/  ULDC UR4, c[0x0][0x584] ;  /* 0x0001610000047ab9 */ /* 0x000fe40000000800 */
[----:B------:R-:W-:-:S07]  /*0bd0*/  IMAD.U32 R22, RZ, RZ, UR4 ;  /* 0x00000004ff167e24 */ /* 0x000fce000f8e00ff */
.L_x_9:
[----:B------:R-:W-:Y:S01]  /*0be0*/  ULDC UR4, c[0x0][0x65c] ;  /* 0x0001970000047ab9 */ /* 0x000fe20000000800 */
[----:B01----:R-:W0:Y:S01]  /*0bf0*/  LDC.64 R6, c[0x0][0x650] ;  /* 0x00019400ff067b82 */ /* 0x003e220000000a00 */
[----:B------:R-:W-:Y:S01]  /*0c00*/  UISETP.NE.AND UP2, UPT, UR4, 0x1, UPT ;  /* 0x000000010400788c */ /* 0x000fe2000bf45270 */
[----:B------:R-:W-:Y:S01]  /*0c10*/  IMAD.MOV.U32 R18, RZ, RZ, -0x1 ;  /* 0xffffffffff127424 */ /* 0x000fe200078e00ff */
[----:B------:R-:W-:Y:S01]  /*0c20*/  UISETP.NE.AND UP0, UPT, UR19, 0x2, UPT ;  /* 0x000000021300788c */ /* 0x000fe2000bf05270 */
[----:B------:R-:W-:Y:S01]  /*0c30*/  IMAD.MOV.U32 R2, RZ, RZ, -0x1 ;  /* 0xffffffffff027424 */ /* 0x000fe200078e00ff */
[----:B------:R-:W-:Y:S01]  /*0c40*/  UP2UR UR40, UPR, URZ, 0x4 ;  /* 0x000000043f287883 */ /* 0x000fe20008000000 */
[----:B------:R-:W-:-:S06]  /*0c50*/  IMAD.MOV.U32 R19, RZ, RZ, -0x1 ;  /* 0xffffffffff137424 */ /* 0x000fcc00078e00ff */
[----:B------:R-:W-:Y:S01]  /*0c60*/  @UP2 ULDC UR12, c[0x0][0x10] ;  /* 0x00000400000c2ab9 */ /* 0x000fe20000000800 */
[----:B------:R-:W-:Y:S01]  /*0c70*/  @UP2 UMOV UR4, UR8 ;  /* 0x0000000800042c82 */ /* 0x000fe20008000000 */
[----:B------:R-:W-:Y:S01]  /*0c80*/  @UP2 UMOV UR5, URZ ;  /* 0x0000003f00052c82 */ /* 0x000fe20008000000 */
[----:B------:R-:W-:Y:S01]  /*0c90*/  @!UP2 ULDC UR16, c[0x0][0xc] ;  /* 0x000003000010aab9 */ /* 0x000fe20000000800 */
[----:B------:R-:W-:Y:S01]  /*0ca0*/  @UP2 UIMAD.WIDE.U32 UR12, UR15, UR12, UR4 ;  /* 0x0000000c0f0c22a5 */ /* 0x000fe2000f8e0004 */
[----:B------:R-:W-:Y:S02]  /*0cb0*/  ULDC UR10, c[0x0][0xc] ;  /* 0x00000300000a7ab9 */ /* 0x000fe40000000800 */
[----:B------:R-:W-:Y:S01]  /*0cc0*/  @UP2 UMOV UR4, URZ ;  /* 0x0000003f00042c82 */ /* 0x000fe20008000000 */
[----:B------:R-:W-:Y:S01]  /*0cd0*/  UMOV UR5, URZ ;  /* 0x0000003f00057c82 */ /* 0x000fe20008000000 */
[----:B------:R-:W-:Y:S01]  /*0ce0*/  @UP2 UIADD3 UR18, UR13, UR4, URZ ;  /* 0x000000040d122290 */ /* 0x000fe2000fffe03f */
[----:B------:R-:W-:-:S02]  /*0cf0*/  ULDC UR11, c[0x0][0x10] ;  /* 0x00000400000b7ab9 */ /* 0x000fc40000000800 */
[----:B------:R-:W-:Y:S01]  /*0d00*/  UMOV UR4, UR15 ;  /* 0x0000000f00047c82 */ /* 0x000fe20008000000 */
[----:B------:R-:W-:Y:S02]  /*0d10*/  UIMAD.WIDE.U32 UR10, UR10, UR11, URZ ;  /* 0x0000000b0a0a72a5 */ /* 0x000fe4000f8e003f */
[----:B------:R-:W-:Y:S01]  /*0d20*/  @!UP2 UIMAD.WIDE.U32 UR4, UR8, UR16, UR4 ;  /* 0x000000100804a2a5 */ /* 0x000fe2000f8e0004 */
[----:B------:R-:W-:Y:S02]  /*0d30*/  ULDC UR13, c[0x0][0x14] ;  /* 0x00000500000d7ab9 */ /* 0x000fe40000000800 */
[----:B------:R-:W-:Y:S02]  /*0d40*/  UIMAD.WIDE.U32 UR38, UR10, UR13, URZ ;  /* 0x0000000d0a2672a5 */ /* 0x000fe4000f8e003f */
[----:B------:R-:W-:Y:S02]  /*0d50*/  UIMAD UR41, UR11, UR13, URZ ;  /* 0x0000000d0b2972a4 */ /* 0x000fe4000f8e023f */
[----:B------:R-:W-:Y:S01]  /*0d60*/  @!UP2 UMOV UR12, UR4 ;  /* 0x00000004000cac82 */ /* 0x000fe20008000000 */
[----:B------:R-:W-:Y:S01]  /*0d70*/  @!UP2 UMOV UR18, UR5 ;  /* 0x000000050012ac82 */ /* 0x000fe20008000000 */
[----:B------:R-:W-:-:S02]  /*0d80*/  UIADD3 UR41, UR39, UR41, URZ ;  /* 0x0000002927297290 */ /* 0x000fc4000fffe03f */
[----:B------:R-:W-:-:S04]  /*0d90*/  UIADD3 UR4, UP1, UR12, UR38, URZ ;  /* 0x000000260c047290 */ /* 0x000fc8000ff3e03f */
[----:B------:R-:W-:Y:S02]  /*0da0*/  UIADD3.X UR5, UR18, UR41, URZ, UP1, !UPT ;  /* 0x0000002912057290 */ /* 0x000fe40008ffe43f */
[----:B------:R-:W-:Y:S02]  /*0db0*/  USEL UR4, UR4, UR12, !UP0 ;  /* 0x0000000c04047287 */ /* 0x000fe4000c000000 */
[----:B------:R-:W-:-:S04]  /*0dc0*/  USEL UR5, UR5, UR18, !UP0 ;  /* 0x0000001205057287 */ /* 0x000fc8000c000000 */
[----:B0-----:R-:W-:Y:S01]  /*0dd0*/  ISETP.LE.U32.AND P0, PT, R6, UR4, PT ;  /* 0x0000000406007c0c */ /* 0x001fe2000bf03070 */
[----:B------:R-:W-:Y:S02]  /*0de0*/  IMAD.U32 R16, RZ, RZ, UR4 ;  /* 0x00000004ff107e24 */ /* 0x000fe4000f8e00ff */
[----:B------:R-:W-:Y:S02]  /*0df0*/  IMAD.U32 R0, RZ, RZ, UR5 ;  /* 0x00000005ff007e24 */ /* 0x000fe4000f8e00ff */
[----:B------:R-:W-:-:S03]  /*0e00*/  IMAD.U32 R17, RZ, RZ, UR5 ;  /* 0x00000005ff117e24 */ /* 0x000fc6000f8e00ff */
[----:B------:R-:W-:Y:S02]  /*0e10*/  ISETP.GE.U32.AND.EX P0, PT, R0, R7, PT, P0 ;  /* 0x000000070000720c */ /* 0x000fe40003f06100 */
[----:B------:R-:W-:-:S11]  /*0e20*/  PRMT R0, RZ, 0x7610, R0 ;  /* 0x00007610ff007816 */ /* 0x000fd60000000000 */
[----:B------:R-:W-:Y:S05]  /*0e30*/  @P0 BRA `(.L_x_11) ;  /* 0x0000000400500947 */ /* 0x000fea0003800000 */
[----:B------:R-:W-:Y:S01]  /*0e40*/  ULDC.64 UR18, c[0x0][0x628] ;  /* 0x00018a0000127ab9 */ /* 0x000fe20000000a00 */
[C---:B------:R-:W-:Y:S01]  /*0e50*/  R2UR UR20, R16.reuse ;  /* 0x00000000101472ca */ /* 0x040fe200000e0000 */
[----:B------:R-:W-:Y:S01]  /*0e60*/  ULDC UR16, c[0x0][0x630] ;  /* 0x00018c0000107ab9 */ /* 0x000fe20000000800 */
[----:B------:R-:W-:Y:S02]  /*0e70*/  ISETP.NE.U32.AND P0, PT, RZ, UR18, PT ;  /* 0x00000012ff007c0c */ /* 0x000fe4000bf05070 */
[----:B------:R-:W-:Y:S02]  /*0e80*/  R2UR UR4, R16 ;  /* 0x00000000100472ca */ /* 0x000fe400000e0000 */
[----:B------:R-:W-:Y:S02]  /*0e90*/  ISETP.NE.AND.EX P0, PT, RZ, UR19, PT, P0 ;  /* 0x00000013ff007c0c */ /* 0x000fe4000bf05300 */
[----:B------:R-:W-:-:S11]  /*0ea0*/  R2UR UR5, R17 ;  /* 0x00000000110572ca */ /* 0x000fd600000e0000 */
[----:B------:R-:W-:Y:S05]  /*0eb0*/  @!P0 BRA `(.L_x_12) ;  /* 0x0000000000308947 */ /* 0x000fea0003800000 */
[----:B------:R-:W-:Y:S01]  /*0ec0*/  R2UR UR4, R16 ;  /* 0x00000000100472ca */ /* 0x000fe200000e0000 */
[----:B------:R-:W-:Y:S01]  /*0ed0*/  ULDC UR12, c[0x0][0x634] ;  /* 0x00018d00000c7ab9 */ /* 0x000fe20000000800 */
[----:B------:R-:W-:-:S11]  /*0ee0*/  R2UR UR15, R17 ;  /* 0x00000000110f72ca */ /* 0x000fd600000e0000 */
[----:B------:R-:W-:-:S04]  /*0ef0*/  UIADD3 UR12, UP1, UR4, UR12, URZ ;  /* 0x0000000c040c7290 */ /* 0x000fc8000ff3e03f */
[----:B------:R-:W-:-:S04]  /*0f00*/  UIADD3.X UR15, URZ, UR15, URZ, UP1, !UPT ;  /* 0x0000000f3f0f7290 */ /* 0x000fc80008ffe43f */
[----:B------:R-:W-:-:S04]  /*0f10*/  UIMAD.WIDE.U32 UR4, UR15, UR18, URZ ;  /* 0x000000120f0472a5 */ /* 0x000fc8000f8e003f */
[----:B------:R-:W-:Y:S02]  /*0f20*/  UIMAD.WIDE.U32 UR10, UP1, UR12, UR19, UR4 ;  /* 0x000000130c0a72a5 */ /* 0x000fe4000f820004 */
[----:B------:R-:W-:Y:S02]  /*0f30*/  UIMAD.WIDE.U32 UR4, UR12, UR18, URZ ;  /* 0x000000120c0472a5 */ /* 0x000fe4000f8e003f */
[----:B------:R-:W-:Y:S02]  /*0f40*/  UIADD3.X UR13, URZ, URZ, URZ, UP1, !UPT ;  /* 0x0000003f3f0d7290 */ /* 0x000fe40008ffe43f */
[----:B------:R-:W-:Y:S01]  /*0f50*/  UIADD3 URZ, UP1, UR5, UR10, URZ ;  /* 0x0000000a053f7290 */ /* 0x000fe2000ff3e03f */
[----:B------:R-:W-:-:S03]  /*0f60*/  UMOV UR12, UR11 ;  /* 0x0000000b000c7c82 */ /* 0x000fc60008000000 */
[----:B------:R-:W-:-:S12]  /*0f70*/  UIMAD.WIDE.U32.X UR4, UR15, UR19, UR12, UP1 ;  /* 0x000000130f0472a5 */ /* 0x000fd800088e040c */
.L_x_12:
[----:B------:R-:W-:Y:S01]  /*0f80*/  USHF.R.U64 UR4, UR4, UR16, UR5 ;  /* 0x0000001004047299 */ /* 0x000fe20008001205 */
[----:B------:R-:W-:Y:S01]  /*0f90*/  R2UR UR11, R17 ;  /* 0x00000000110b72ca */ /* 0x000fe200000e0000 */
[----:B------:R-:W-:Y:S02]  /*0fa0*/  USHF.R.U32.HI UR5, URZ, UR16, UR5 ;  /* 0x000000103f057299 */ /* 0x000fe40008011605 */
[----:B------:R-:W-:Y:S01]  /*0fb0*/  UIADD3 UR12, UP1, URZ, -UR4, URZ ;  /* 0x800000043f0c7290 */ /* 0x000fe2000ff3e03f */
[----:B------:R-:W-:Y:S01]  /*0fc0*/  ULDC.64 UR18, c[0x0][0x620] ;  /* 0x0001880000127ab9 */ /* 0x000fe20000000a00 */
[----:B------:R-:W-:Y:S02]  /*0fd0*/  UISETP.NE.AND UP2, UPT, UR40, URZ, UPT ;  /* 0x0000003f2800728c */ /* 0x000fe4000bf45270 */
[----:B------:R-:W-:Y:S01]  /*0fe0*/  UIADD3.X UR5, URZ, ~UR5, URZ, UP1, !UPT ;  /* 0x800000053f057290 */ /* 0x000fe20008ffe43f */
[----:B------:R-:W-:Y:S01]  /*0ff0*/  UMOV UR10, UR20 ;  /* 0x00000014000a7c82 */ /* 0x000fe20008000000 */
[----:B------:R-:W-:-:S02]  /*1000*/  ULDC UR13, c[0x0][0x618] ;  /* 0x00018600000d7ab9 */ /* 0x000fc40000000800 */
[----:B------:R-:W-:Y:S02]  /*1010*/  UIMAD UR5, UR5, UR18, URZ ;  /* 0x00000012050572a4 */ /* 0x000fe4000f8e023f */
[----:B------:R-:W-:Y:S02]  /*1020*/  UIMAD.WIDE.U32 UR10, UR12, UR18, UR10 ;  /* 0x000000120c0a72a5 */ /* 0x000fe4000f8e000a */
[----:B------:R-:W-:Y:S02]  /*1030*/  UIMAD UR12, UR12, UR19, UR5 ;  /* 0x000000130c0c72a4 */ /* 0x000fe4000f8e0205 */
[----:B------:R-:W-:Y:S02]  /*1040*/  @UP2 UIMAD UR7, UR17, UR9, UR8 ;  /* 0x00000009110722a4 */ /* 0x000fe4000f8e0208 */
[----:B------:R-:W-:Y:S01]  /*1050*/  UIADD3 UR11, UR11, UR12, URZ ;  /* 0x0000000c0b0b7290 */ /* 0x000fe2000fffe03f */
[----:B------:R-:W-:Y:S01]  /*1060*/  ULDC.64 UR8, c[0x0][0x640] ;  /* 0x0001900000087ab9 */ /* 0x000fe20000000a00 */
[----:B------:R-:W-:-:S02]  /*1070*/  ULDC UR15, c[0x0][0x608] ;  /* 0x00018200000f7ab9 */ /* 0x000fc40000000800 */
[----:B------:R-:W-:Y:S01]  /*1080*/  USHF.R.U64 UR20, UR10, UR13, UR11 ;  /* 0x0000000d0a147299 */ /* 0x000fe2000800120b */
[----:B------:R-:W-:Y:S01]  /*1090*/  ISETP.NE.U32.AND P0, PT, RZ, UR8, PT ;  /* 0x00000008ff007c0c */ /* 0x000fe2000bf05070 */
[----:B------:R-:W-:Y:S01]  /*10a0*/  USHF.R.U32.HI UR11, URZ, UR13, UR11 ;  /* 0x0000000d3f0b7299 */ /* 0x000fe2000801160b */
[----:B------:R-:W-:Y:S02]  /*10b0*/  ULDC UR21, c[0x0][0x658] ;  /* 0x0001960000157ab9 */ /* 0x000fe40000000800 */
[----:B------:R-:W-:Y:S01]  /*10c0*/  ISETP.NE.AND.EX P0, PT, RZ, UR9, PT, P0 ;  /* 0x00000009ff007c0c */ /* 0x000fe2000bf05300 */
[----:B------:R-:W-:Y:S02]  /*10d0*/  USHF.R.U64 UR25, UR20, UR15, UR11 ;  /* 0x0000000f14197299 */ /* 0x000fe4000800120b */
[----:B------:R-:W-:Y:S01]  /*10e0*/  USHF.R.U32.HI UR11, URZ, UR15, UR11 ;  /* 0x0000000f3f0b7299 */ /* 0x000fe2000801160b */
[----:B------:R-:W-:Y:S01]  /*10f0*/  UMOV UR10, 0xffffffff ;  /* 0xffffffff000a7882 */ /* 0x000fe20000000000 */
[----:B------:R-:W-:Y:S01]  /*1100*/  ULDC UR5, c[0x0][0x600] ;  /* 0x0001800000057ab9 */ /* 0x000fe20000000800 */
[----:B------:R-:W-:-:S02]  /*1110*/  USHF.L.U32 UR10, UR10, UR21, URZ ;  /* 0x000000150a0a7299 */ /* 0x000fc4000800063f */
[----:B------:R-:W-:Y:S02]  /*1120*/  USHF.R.U64 UR26, UR25, UR21, UR11 ;  /* 0x00000015191a7299 */ /* 0x000fe4000800120b */
[----:B------:R-:W-:Y:S02]  /*1130*/  ULOP3.LUT UR15, URZ, UR10, URZ, 0x33, !UPT ;  /* 0x0000000a3f0f7292 */ /* 0x000fe4000f8e333f */
[----:B------:R-:W-:Y:S02]  /*1140*/  UIADD3 UR19, UR5, -0x1, URZ ;  /* 0xffffffff05137890 */ /* 0x000fe4000fffe03f */
[----:B------:R-:W-:Y:S01]  /*1150*/  USHF.R.U32.HI UR11, URZ, UR21, UR11 ;  /* 0x000000153f0b7299 */ /* 0x000fe2000801160b */
[----:B------:R-:W-:Y:S01]  /*1160*/  ULDC UR22, c[0x0][0x648] ;  /* 0x0001920000167ab9 */ /* 0x000fe20000000800 */
[----:B------:R-:W-:Y:S01]  /*1170*/  ULDC UR23, c[0x0][0x638] ;  /* 0x00018e0000177ab9 */ /* 0x000fe20000000800 */
[----:B------:R-:W-:Y:S01]  /*1180*/  UMOV UR24, 0x1 ;  /* 0x0000000100187882 */ /* 0x000fe20000000000 */
[----:B------:R-:W-:Y:S01]  /*1190*/  UMOV UR10, UR26 ;  /* 0x0000001a000a7c82 */ /* 0x000fe20008000000 */
[----:B------:R-:W-:Y:S07]  /*11a0*/  @!P0 BRA `(.L_x_13) ;  /* 0x0000000000308947 */ /* 0x000fee0003800000 */
[----:B------:R-:W-:Y:S02]  /*11b0*/  ULDC UR16, c[0x0][0x64c] ;  /* 0x0001930000107ab9 */ /* 0x000fe40000000800 */
        /* <DEDUP_REMOVED lines=8> */
[----:B------:R-:W-:-:S07]  /*1240*/  UIMAD.WIDE.U32.X UR8, UR18, UR9, UR16, UP1 ;  /* 0x00000009120872a5 */ /* 0x000fce00088e0410 */
[----:B------:R-:W-:Y:S01]  /*1250*/  UMOV UR10, UR8 ;  /* 0x00000008000a7c82 */ /* 0x000fe20008000000 */
[----:B------:R-:W-:-:S05]  /*1260*/  UMOV UR11, UR9 ;  /* 0x00000009000b7c82 */ /* 0x000fca0008000000 */
.L_x_13:
[----:B------:R-:W-:Y:S01]  /*1270*/  USHF.R.U64 UR9, UR10, UR22, UR11 ;  /* 0x000000160a097299 */ /* 0x000fe2000800120b */
[----:B------:R-:W-:Y:S01]  /*1280*/  IMAD.MOV.U32 R0, RZ, RZ, 0x1 ;  /* 0x00000001ff007424 */ /* 0x000fe200078e00ff */
[----:B------:R-:W-:Y:S01]  /*1290*/  USHF.L.U32 UR8, UR24, UR21, URZ ;  /* 0x0000001518087299 */ /* 0x000fe2000800063f */
[----:B------:R-:W-:Y:S01]  /*12a0*/  IMAD.U32 R19, RZ, RZ, UR4 ;  /* 0x00000004ff137e24 */ /* 0x000fe2000f8e00ff */
[----:B------:R-:W-:Y:S02]  /*12b0*/  ULOP3.LUT UR15, UR25, UR15, URZ, 0xc0, !UPT ;  /* 0x0000000f190f7292 */ /* 0x000fe4000f8ec03f */
[----:B------:R-:W-:Y:S02]  /*12c0*/  UIADD3 UR10, -UR9, URZ, URZ ;  /* 0x0000003f090a7290 */ /* 0x000fe4000fffe13f */
[----:B------:R-:W-:Y:S02]  /*12d0*/  UIMAD UR15, UR8, UR9, UR15 ;  /* 0x00000009080f72a4 */ /* 0x000fe4000f8e020f */
[----:B------:R-:W-:-:S02]  /*12e0*/  ULOP3.LUT UR19, UR20, UR19, URZ, 0xc0, !UPT ;  /* 0x0000001314137292 */ /* 0x000fc4000f8ec03f */
[----:B------:R-:W-:Y:S01]  /*12f0*/  UIMAD UR8, UR10, UR23, UR26 ;  /* 0x000000170a0872a4 */ /* 0x000fe2000f8e021a */
[----:B------:R-:W-:Y:S01]  /*1300*/  ULDC UR9, c[0x0][0x610] ;  /* 0x0001840000097ab9 */ /* 0x000fe20000000800 */
[----:B------:R-:W-:Y:S02]  /*1310*/  UISETP.NE.AND UP1, UPT, UR40, URZ, UPT ;  /* 0x0000003f2800728c */ /* 0x000fe4000bf25270 */
[----:B------:R-:W-:Y:S02]  /*1320*/  UIMAD UR7, UR15, UR9, UR7 ;  /* 0x000000090f0772a4 */ /* 0x000fe4000f8e0207 */
[----:B------:R-:W-:-:S04]  /*1330*/  UIMAD UR8, UR8, UR5, UR19 ;  /* 0x00000005080872a4 */ /* 0x000fc8000f8e0213 */
[----:B------:R-:W-:Y:S02]  /*1340*/  USEL UR5, UR8, UR7, !UP1 ;  /* 0x0000000708057287 */ /* 0x000fe4000c800000 */
[----:B------:R-:W-:-:S04]  /*1350*/  USEL UR7, UR7, UR8, !UP1 ;  /* 0x0000000807077287 */ /* 0x000fc8000c800000 */
[----:B------:R-:W-:Y:S02]  /*1360*/  IMAD.U32 R2, RZ, RZ, UR5 ;  /* 0x00000005ff027e24 */ /* 0x000fe4000f8e00ff */
[----:B------:R-:W-:-:S07]  /*1370*/  IMAD.U32 R18, RZ, RZ, UR7 ;  /* 0x00000007ff127e24 */ /* 0x000fce000f8e00ff */
.L_x_11:
[----:B------:R-:W-:Y:S05]  /*1380*/  @!P1 BRA `(.L_x_14) ;  /* 0x00000000000c9947 */ /* 0x000fea0003800000 */
[----:B------:R-:W-:Y:S01]  /*1390*/  UCGABAR_WAIT ;  /* 0x0000000000007dc7 */ /* 0x000fe20008000000 */
[----:B------:R-:W-:Y:S01]  /*13a0*/  CCTL.IVALL ;  /* 0x00000000ff00798f */ /* 0x000fe20002000000 */
[----:B------:R-:W-:Y:S05]  /*13b0*/  BRA `(.L_x_15) ;  /* 0x0000000000047947 */ /* 0x000fea0003800000 */
.L_x_14:
[----:B------:R-:W-:Y:S06]  /*13c0*/  BAR.SYNC.DEFER_BLOCKING 0x0 ;  /* 0x0000000000007b1d */ /* 0x000fec0000010000 */
.L_x_15:
[----:B------:R-:W-:Y:S02]  /*13d0*/  ULDC UR4, c[0x0][0x28c] ;  /* 0x0000a30000047ab9 */ /* 0x000fe40000000800 */
[----:B------:R-:W-:-:S04]  /*13e0*/  UIADD3 UR4, UR4, 0x7f, URZ ;  /* 0x0000007f04047890 */ /* 0x000fc8000fffe03f */
[----:B------:R-:W-:-:S04]  /*13f0*/  USHF.R.S32.HI UR5, URZ, 0x1f, UR4 ;  /* 0x0000001f3f057899 */ /* 0x000fc80008011404 */
[----:B------:R-:W-:-:S04]  /*1400*/  ULEA.HI UR5, UR5, UR4, URZ, 0x7 ;  /* 0x0000000405057291 */ /* 0x000fc8000f8f383f */
[----:B------:R-:W-:Y:S01]  /*1410*/  USHF.R.S32.HI UR37, URZ, 0x7, UR5 ;  /* 0x000000073f257899 */ /* 0x000fe20008011405 */
[----:B------:R-:W-:Y:S11]  /*1420*/  @!P2 BRA `(.L_x_16) ;  /* 0x0000009400d8a947 */ /* 0x000ff60003800000 */
[----:B------:R-:W-:-:S06]  /*1430*/  UISETP.GT.U32.AND UP1, UPT, UR14, 0x1, UPT ;  /* 0x000000010e00788c */ /* 0x000fcc000bf24070 */
[----:B------:R-:W-:-:S13]  /*1440*/  PLOP3.LUT P0, PT, PT, PT, UP1, 0x80, 0x0 ;  /* 0x000000000000781c */ /* 0x000fda0003f0f018 */
[----:B------:R-:W-:Y:S05]  /*1450*/  @P0 EXIT ;  /* 0x000000000000094d */ /* 0x000fea0003800000 */
.L_x_17:
[----:B------:R-:W-:-:S08]  /*1460*/  NOP ;  /* 0x0000000000007918 */ /* 0x000fd00000000000 */
[----:B------:R-:W0:Y:S02]  /*1470*/  USETMAXREG.TRY_ALLOC.CTAPOOL UP1, 0xe8 ;  /* 0x000000e8000079c8 */ /* 0x000e240008020600 */
[----:B0-----:R-:W-:-:S13]  /*1480*/  PLOP3.LUT P0, PT, PT, PT, UP1, 0x80, 0x0 ;  /* 0x000000000000781c */ /* 0x001fda0003f0f018 */
[----:B------:R-:W-:Y:S05]  /*1490*/  @!P0 BRA `(.L_x_17) ;  /* 0xfffffffc00f08947 */ /* 0x000fea000383ffff */
[----:B------:R-:W-:-:S13]  /*14a0*/  LOP3.LUT P0, RZ, R0, 0xff, RZ, 0xc0, !PT ;  /* 0x000000ff00ff7812 */ /* 0x000fda000780c0ff */
[----:B------:R-:W-:Y:S05]  /*14b0*/  @!P0 EXIT ;  /* 0x000000000000894d */ /* 0x000fea0003800000 */
[----:B------:R-:W0:Y:S01]  /*14c0*/  S2UR UR5, SR_CgaCtaId ;  /* 0x00000000000579c3 */ /* 0x000e220000008800 */
[----:B------:R-:W-:Y:S01]  /*14d0*/  VIADD R8, R8, 0xffffffff ;  /* 0xffffffff08087836 */ /* 0x000fe20000000000 */
[CC--:B------:R-:W-:Y:S01]  /*14e0*/  LEA.HI R0, R9.reuse, R4.reuse, RZ, 0x2 ;  /* 0x0000000409007211 */ /* 0x0c0fe200078f10ff */
[----:B------:R-:W-:Y:S01]  /*14f0*/  UMOV UR43, 0x400 ;  /* 0x00000400002b7882 */ /* 0x000fe20000000000 */
[----:B------:R-:W-:Y:S01]  /*1500*/  LEA.HI R9, R9, R4, RZ, 0x5 ;  /* 0x0000000409097211 */ /* 0x000fe200078f28ff */
[----:B------:R-:W-:Y:S01]  /*1510*/  USHF.R.U32.HI UR4, URZ, 0x1, UR37 ;  /* 0x000000013f047899 */ /* 0x000fe20008011625 */
[C---:B------:R-:W-:Y:S01]  /*1520*/  R2UR UR45, R8.reuse ;  /* 0x00000000082d72ca */ /* 0x040fe200000e0000 */
[----:B------:R-:W-:Y:S01]  /*1530*/  ULOP3.LUT UR44, UR37, 0x1, URZ, 0xc0, !UPT ;  /* 0x00000001252c7892 */ /* 0x000fe2000f8ec03f */
[--C-:B------:R-:W-:Y:S01]  /*1540*/  SHF.R.S32.HI R154, RZ, 0x2, R0.reuse ;  /* 0x00000002ff9a7819 */ /* 0x100fe20000011400 */
[----:B------:R-:W-:Y:S01]  /*1550*/  UISETP.LT.AND UP1, UPT, UR37, 0x1, UPT ;  /* 0x000000012500788c */ /* 0x000fe2000bf21270 */
[----:B------:R-:W-:Y:S01]  /*1560*/  SHF.R.S32.HI R3, RZ, 0x1f, R0 ;  /* 0x0000001fff037819 */ /* 0x000fe20000011400 */
[----:B------:R-:W-:Y:S01]  /*1570*/  ULOP3.LUT UR4, UR4, 0x1, URZ, 0xc0, !UPT ;  /* 0x0000000104047892 */ /* 0x000fe2000f8ec03f */
[----:B------:R-:W-:Y:S01]  /*1580*/  SHF.R.S32.HI R9, RZ, 0x5, R9 ;  /* 0x00000005ff097819 */ /* 0x000fe20000011409 */
[----:B------:R-:W-:Y:S01]  /*1590*/  ULDC UR6, c[0x0][0x284] ;  /* 0x0000a10000067ab9 */ /* 0x000fe20000000800 */
[----:B------:R-:W-:Y:S01]  /*15a0*/  LEA.HI R3, R3, R154, RZ, 0x3 ;  /* 0x0000009a03037211 */ /* 0x000fe200078f18ff */
[----:B------:R-:W-:Y:S01]  /*15b0*/  USEL UR44, UR44, URZ, !UP0 ;  /* 0x0000003f2c2c7287 */ /* 0x000fe2000c000000 */
[----:B------:R-:W-:Y:S01]  /*15c0*/  ISETP.NE.AND P0, PT, R8, RZ, PT ;  /* 0x000000ff0800720c */ /* 0x000fe20003f05270 */
[----:B------:R-:W-:Y:S01]  /*15d0*/  USEL UR47, UR37, 0x1, UP1 ;  /* 0x00000001252f7887 */ /* 0x000fe20008800000 */
[----:B------:R-:W-:Y:S01]  /*15e0*/  LOP3.LUT R3, R3, 0xfffffff8, RZ, 0xc0, !PT ;  /* 0xfffffff803037812 */ /* 0x000fe200078ec0ff */
[----:B------:R-:W-:Y:S01]  /*15f0*/  USHF.L.U32 UR45, UR45, 0x3, URZ ;  /* 0x000000032d2d7899 */ /* 0x000fe2000800063f */
[----:B------:R-:W-:Y:S01]  /*1600*/  SEL R170, RZ, 0x1, P0 ;  /* 0x00000001ffaa7807 */ /* 0x000fe20000000000 */
[----:B------:R-:W-:-:S02]  /*1610*/  UISETP.EQ.U32.AND UP0, UPT, UR4, 0x1, !UP0 ;  /* 0x000000010400788c */ /* 0x000fc4000c702070 */
[----:B------:R-:W-:Y:S01]  /*1620*/  IMAD.IADD R154, R154, 0x1, -R3 ;  /* 0x000000019a9a7824 */ /* 0x000fe200078e0a03 */
[----:B0-----:R-:W-:Y:S01]  /*1630*/  ULEA UR43, UR5, UR43, 0x18 ;  /* 0x0000002b052b7291 */ /* 0x001fe2000f8ec03f */
[----:B------:R-:W-:Y:S01]  /*1640*/  IMAD.U32 R158, RZ, RZ, UR45 ;  /* 0x0000002dff9e7e24 */ /* 0x000fe2000f8e00ff */
[----:B------:R-:W-:Y:S01]  /*1650*/  LOP3.LUT R3, R0, 0xfffffffc, RZ, 0xc0, !PT ;  /* 0xfffffffc00037812 */ /* 0x000fe200078ec0ff */
[C-C-:B------:R-:W-:Y:S01]  /*1660*/  IMAD R161, R9.reuse, -0x10, -R154.reuse ;  /* 0xfffffff009a17824 */ /* 0x140fe200078e0a9a */
[----:B------:R-:W-:Y:S01]  /*1670*/  UIADD3 UR46, UR43, 0x30, URZ ;  /* 0x000000302b2e7890 */ /* 0x000fe2000fffe03f */
[--C-:B------:R-:W-:Y:S01]  /*1680*/  SHF.R.S32.HI R155, RZ, 0x1f, R154.reuse ;  /* 0x0000001fff9b7819 */ /* 0x100fe2000001149a */
[----:B------:R-:W-:Y:S01]  /*1690*/  ULOP3.LUT UR36, UR42, 0x1, URZ, 0xfc, !UPT ;  /* 0x000000012a247892 */ /* 0x000fe2000f8efc3f */
[----:B------:R-:W-:Y:S01]  /*16a0*/  LOP3.LUT R160, R158, 0x8, RZ, 0xc0, !PT ;  /* 0x000000089ea07812 */ /* 0x000fe200078ec0ff */
[----:B------:R-:W-:Y:S01]  /*16b0*/  IMAD.IADD R156, R4, 0x1, -R3 ;  /* 0x00000001049c7824 */ /* 0x000fe200078e0a03 */
[----:B------:R-:W-:Y:S01]  /*16c0*/  LOP3.LUT R158, R158, 0x8, RZ, 0xc, !PT ;  /* 0x000000089e9e7812 */ /* 0x000fe200078e0cff */
[----:B------:R-:W-:Y:S01]  /*16d0*/  IMAD.U32 R157, RZ, RZ, UR46 ;  /* 0x0000002eff9d7e24 */ /* 0x000fe2000f8e00ff */
[----:B------:R-:W-:Y:S01]  /*16e0*/  LOP3.LUT R160, R160, 0x18, RZ, 0x3c, !PT ;  /* 0x00000018a0a07812 */ /* 0x000fe200078e3cff */
[----:B------:R-:W-:Y:S01]  /*16f0*/  IMAD.WIDE R154, R9, 0x10, R154 ;  /* 0x00000010099a7825 */ /* 0x000fe200078e029a */
[----:B------:R-:W-:-:S02]  /*1700*/  UIADD3 UR47, -UR47, UR37, URZ ;  /* 0x000000252f2f7290 */ /* 0x000fc4000fffe13f */
[----:B------:R-:W-:Y:S01]  /*1710*/  USEL UR48, URZ, 0x1, !UP0 ;  /* 0x000000013f307887 */ /* 0x000fe2000c000000 */
[----:B------:R-:W-:Y:S02]  /*1720*/  VIADD R159, R157, UR45 ;  /* 0x0000002d9d9f7c36 */ /* 0x000fe40008000000 */
[----:B------:R-:W-:-:S09]  /*1730*/  VIADD R161, R161, UR6 ;  /* 0x00000006a1a17c36 */ /* 0x000fd20008000000 */
.L_x_293:
[----:B------:R-:W-:Y:S01]  /*1740*/  SHF.L.U32 R0, R170, 0x1f, RZ ;  /* 0x0000001faa007819 */ /* 0x000fe200000006ff */
[----:B------:R-:W-:Y:S02]  /*1750*/  ULDC UR4, c[0x0][0x28c] ;  /* 0x0000a30000047ab9 */ /* 0x000fe40000000800 */
[----:B------:R-:W-:Y:S01]  /*1760*/  ISETP.LT.AND P1, PT, RZ, UR4, PT ;  /* 0x00000004ff007c0c */ /* 0x000fe2000bf21270 */
[----:B------:R-:W0:Y:S02]  /*1770*/  SYNCS.PHASECHK.TRANS64.TRYWAIT P0, [R157+UR45], R0 ;  /* 0x000000009d0075a7 */ /* 0x000e24000800016d */
[----:B01234-:R-:W-:Y:S10]  /*1780*/  @!P0 BRA `(.L_x_18) ;  /* 0x000000a000f88947 */ /* 0x01fff40003800000 */
.L_x_313:
[----:B------:R-:W-:Y:S05]  /*1790*/  @P1 BRA `(.L_x_19) ;  /* 0x0000000000401947 */ /* 0x000fea0003800000 */
[----:B0-----:R-:W-:Y:S01]  /*17a0*/  MOV R0, 0x0 ;  /* 0x0000000000007802 */ /* 0x001fe20000000f00 */
[----:B------:R-:W-:Y:S01]  /*17b0*/  ULDC.64 UR4, c[0x4][0x68] ;  /* 0x01001a0000047ab9 */ /* 0x000fe20000000a00 */
[----:B------:R-:W-:Y:S01]  /*17c0*/  ULDC.64 UR6, c[0x4][0x8] ;  /* 0x0100020000067ab9 */ /* 0x000fe20000000a00 */
[----:B------:R-:W-:Y:S01]  /*17d0*/  IMAD.U32 R4, RZ, RZ, UR4 ;  /* 0x00000004ff047e24 */ /* 0x000fe2000f8e00ff */
[----:B------:R0:W1:Y:S01]  /*17e0*/  LDC.64 R14, c[0x4][R0] ;  /* 0x01000000000e7b82 */ /* 0x0000620000000a00 */
[----:B------:R-:W-:Y:S01]  /*17f0*/  IMAD.U32 R5, RZ, RZ, UR5 ;  /* 0x00000005ff057e24 */ /* 0x000fe2000f8e00ff */
[----:B------:R-:W-:Y:S01]  /*1800*/  ULDC.64 UR4, c[0x4][0x70] ;  /* 0x01001c0000047ab9 */ /* 0x000fe20000000a00 */
[----:B------:R-:W-:Y:S02]  /*1810*/  IMAD.U32 R10, RZ, RZ, UR6 ;  /* 0x00000006ff0a7e24 */ /* 0x000fe4000f8e00ff */
[----:B------:R-:W-:Y:S02]  /*1820*/  IMAD.U32 R6, RZ, RZ, UR4 ;  /* 0x00000004ff067e24 */ /* 0x000fe4000f8e00ff */
[----:B------:R-:W-:-:S02]  /*1830*/  IMAD.U32 R7, RZ, RZ, UR5 ;  /* 0x00000005ff077e24 */ /* 0x000fc4000f8e00ff */
[----:B------:R-:W-:Y:S02]  /*1840*/  IMAD.U32 R11, RZ, RZ, UR7 ;  /* 0x00000007ff0b7e24 */ /* 0x000fe4000f8e00ff */
[----:B------:R-:W-:Y:S02]  /*1850*/  IMAD.MOV.U32 R8, RZ, RZ, 0x1e1 ;  /* 0x000001e1ff087424 */ /* 0x000fe400078e00ff */
[----:B------:R-:W-:Y:S02]  /*1860*/  IMAD.MOV.U32 R12, RZ, RZ, 0x1 ;  /* 0x00000001ff0c7424 */ /* 0x000fe400078e00ff */
[----:B0-----:R-:W-:-:S07]  /*1870*/  IMAD.MOV.U32 R13, RZ, RZ, RZ ;  /* 0x000000ffff0d7224 */ /* 0x001fce00078e00ff */
[----:B------:R-:W-:-:S07]  /*1880*/  LEPC R20, `(.L_x_19) ;  /* 0x000000001014794e */ /* 0x000fce0000000000 */
[----:B-1---5:R-:W-:Y:S05]  /*1890*/  CALL.ABS.NOINC R14 ;  /* 0x000000000e007343 */ /* 0x022fea0003c00000 */
.L_x_19:
[----:B0-----:R-:W-:-:S05]  /*18a0*/  IMAD.U32 R0, RZ, RZ, UR36 ;  /* 0x00000024ff007e24 */ /* 0x001fca000f8e00ff */
[----:B------:R-:W-:-:S13]  /*18b0*/  ISETP.NE.AND P0, PT, R0, 0x3, PT ;  /* 0x000000030000780c */ /* 0x000fda0003f05270 */
[----:B------:R-:W-:Y:S05]  /*18c0*/  @!P0 BRA `(.L_x_20) ;  /* 0x0000000000048947 */ /* 0x000fea0003800000 */
[----:B------:R-:W-:Y:S01]  /*18d0*/  BPT.TRAP 0x1 ;  /* 0x000000040000795c */ /* 0x000fe20000300000 */
.L_x_20:
[----:B------:R-:W-:Y:S02]  /*18e0*/  IMAD.U32 R3, RZ, RZ, UR44 ;  /* 0x0000002cff037e24 */ /* 0x000fe4000f8e00ff */
[----:B------:R-:W-:-:S03]  /*18f0*/  IMAD.U32 R0, RZ, RZ, UR48 ;  /* 0x00000030ff007e24 */ /* 0x000fc6000f8e00ff */
[----:B------:R-:W-:Y:S02]  /*1900*/  LEA R3, R3, UR43, 0x3 ;  /* 0x0000002b03037c11 */ /* 0x000fe4000f8e18ff */
[----:B------:R-:W-:-:S04]  /*1910*/  SHF.L.U32 R0, R0, 0x1f, RZ ;  /* 0x0000001f00007819 */ /* 0x000fc800000006ff */
[----:B------:R0:W1:Y:S01]  /*1920*/  SYNCS.PHASECHK.TRANS64.TRYWAIT P1, [R3+URZ], R0 ;  /* 0x00000000030075a7 */ /* 0x000062000802017f */
[----:B------:R-:W-:Y:S05]  /*1930*/  @!P0 BRA `(.L_x_21) ;  /* 0x0000000000048947 */ /* 0x000fea0003800000 */
[----:B------:R-:W-:Y:S01]  /*1940*/  BPT.TRAP 0x1 ;  /* 0x000000040000795c */ /* 0x000fe20000300000 */
.L_x_21:
[----:B------:R-:W-:-:S05]  /*1950*/  IMAD.U32 R4, RZ, RZ, UR47 ;  /* 0x0000002fff047e24 */ /* 0x000fca000f8e00ff */
[----:B------:R-:W-:Y:S01]  /*1960*/  ISETP.GE.AND P2, PT, R4, 0x1, PT ;  /* 0x000000010400780c */ /* 0x000fe20003f46270 */
[----:B-1----:R-:W-:-:S12]  /*1970*/  @P1 BRA `(.L_x_22) ;  /* 0x0000000000081947 */ /* 0x002fd80003800000 */
[----:B------:R-:W1:Y:S02]  /*1980*/  SYNCS.PHASECHK.TRANS64.TRYWAIT P1, [R3+URZ], R0 ;  /* 0x00000000030075a7 */ /* 0x000e64000802017f */
[----:B-1----:R-:W-:Y:S05]  /*1990*/  @!P1 BRA `(.L_x_23) ;  /* 0x000000a000889947 */ /* 0x002fea0003800000 */
.L_x_22:
[----:B------:R-:W-:Y:S05]  /*19a0*/  WARPSYNC.ALL ;  /* 0x0000000000007948 */ /* 0x000fea0003800000 */
[----:B------:R-:W-:Y:S01]  /*19b0*/  UIADD3 UR4, UR43, 0x100, URZ ;  /* 0x000001002b047890 */ /* 0x000fe2000fffe03f */
[----:B------:R-:W-:Y:S01]  /*19c0*/  WARPGROUP.ARRIVE ;  /* 0x00000000000079c5 */ /* 0x000fe20000000000 */
[----:B------:R-:W-:Y:S02]  /*19d0*/  UIADD3 UR5, UR43, 0x8100, URZ ;  /* 0x000081002b057890 */ /* 0x000fe4000fffe03f */
[----:B------:R-:W-:Y:S02]  /*19e0*/  USHF.R.U32.HI UR4, URZ, 0x4, UR4 ;  /* 0x000000043f047899 */ /* 0x000fe40008011604 */
[----:B------:R-:W-:-:S02]  /*19f0*/  USHF.R.U32.HI UR5, URZ, 0x4, UR5 ;  /* 0x000000043f057899 */ /* 0x000fc40008011605 */
[----:B------:R-:W-:Y:S02]  /*1a00*/  ULOP3.LUT UR4, UR4, 0x3fff, URZ, 0xc0, !UPT ;  /* 0x00003fff04047892 */ /* 0x000fe4000f8ec03f */
[----:B------:R-:W-:Y:S02]  /*1a10*/  ULOP3.LUT UR5, UR5, 0x3fff, URZ, 0xc0, !UPT ;  /* 0x00003fff05057892 */ /* 0x000fe4000f8ec03f */
[----:B------:R-:W-:Y:S02]  /*1a20*/  ULOP3.LUT UR4, UR4, 0x10000, URZ, 0xfc, !UPT ;  /* 0x0001000004047892 */ /* 0x000fe4000f8efc3f */
[----:B------:R-:W-:Y:S02]  /*1a30*/  ULOP3.LUT UR5, UR5, 0x10000, URZ, 0xfc, !UPT ;  /* 0x0001000005057892 */ /* 0x000fe4000f8efc3f */
[----:B------:R-:W-:Y:S02]  /*1a40*/  ULEA UR7, UR44, UR4, 0xa ;  /* 0x000000042c077291 */ /* 0x000fe4000f8e503f */
[----:B------:R-:W-:Y:S01]  /*1a50*/  ULEA UR6, UR44, UR5, 0xc ;  /* 0x000000052c067291 */ /* 0x000fe2000f8e603f */
[----:B------:R-:W-:Y:S01]  /*1a60*/  UMOV UR9, 0x40000040 ;  /* 0x4000004000097882 */ /* 0x000fe20000000000 */
[----:B------:R-:W-:-:S03]  /*1a70*/  UMOV UR11, 0x40000040 ;  /* 0x40000040000b7882 */ /* 0x000fc60000000000 */
[----:B------:R-:W-:Y:S02]  /*1a80*/  UMOV UR8, UR7 ;  /* 0x0000000700087c82 */ /* 0x000fe40008000000 */
[----:B------:R-:W-:Y:S02]  /*1a90*/  UMOV UR10, UR6 ;  /* 0x00000006000a7c82 */ /* 0x000fe40008000000 */
[----:B------:R-:W-:Y:S01]  /*1aa0*/  HGMMA.64x256x16.F32 R24, gdesc[UR8], RZ, !UPT, gsb0 ;  /* 0x03e00000081879f0 */ /* 0x000fe2000c0008ff */
[----:B------:R-:W-:Y:S02]  /*1ab0*/  UIADD3 UR8, UR7, 0x2, URZ ;  /* 0x0000000207087890 */ /* 0x000fe4000fffe03f */
[----:B------:R-:W-:Y:S01]  /*1ac0*/  UIADD3 UR10, UR6, 0x2, URZ ;  /* 0x00000002060a7890 */ /* 0x000fe2000fffe03f */
[----:B------:R-:W-:Y:S01]  /*1ad0*/  UMOV UR9, 0x40000040 ;  /* 0x4000004000097882 */ /* 0x000fe20000000000 */
[----:B------:R-:W-:Y:S01]  /*1ae0*/  UMOV UR11, 0x40000040 ;  /* 0x40000040000b7882 */ /* 0x000fe20000000000 */
[----:B------:R-:W-:-:S02]  /*1af0*/  WARPGROUP.DEPBAR.LE gsb0, 0x0 ;  /* 0x00008000000079c5 */ /* 0x000fc40000010000 */
[----:B------:R-:W-:-:S15]  /*1b00*/  WARPGROUP.ARRIVE ;  /* 0x00000000000079c5 */ /* 0x000fde0000000000 */
[----:B------:R-:W-:-:S05]  /*1b10*/  NOP ;  /* 0x0000000000007918 */ /* 0x000fca0000000000 */
[----:B------:R-:W-:Y:S01]  /*1b20*/  HGMMA.64x256x16.F32 R24, gdesc[UR8], R24, gsb0 ;  /* 0x03e00000081879f0 */ /* 0x000fe20008000818 */
[----:B------:R-:W-:Y:S02]  /*1b30*/  UIADD3 UR8, UR7, 0x4, URZ ;  /* 0x0000000407087890 */ /* 0x000fe4000fffe03f */
[----:B------:R-:W-:Y:S01]  /*1b40*/  UIADD3 UR10, UR6, 0x4, URZ ;  /* 0x00000004060a7890 */ /* 0x000fe2000fffe03f */
[----:B------:R-:W-:Y:S01]  /*1b50*/  UMOV UR9, 0x40000040 ;  /* 0x4000004000097882 */ /* 0x000fe20000000000 */
[----:B------:R-:W-:Y:S01]  /*1b60*/  UMOV UR11, 0x40000040 ;  /* 0x40000040000b7882 */ /* 0x000fe20000000000 */
[----:B------:R-:W-:Y:S02]  /*1b70*/  WARPGROUP.DEPBAR.LE gsb0, 0x0 ;  /* 0x00008000000079c5 */ /* 0x000fe40000010000 */
        /* <DEDUP_REMOVED lines=42> */
[----:B------:R-:W-:Y:S03]  /*1e20*/  HGMMA.64x256x16.F32 R24, gdesc[UR8], R24, gsb0 ;  /* 0x03e00000081879f0 */ /* 0x000fe60008000818 */
[----:B------:R-:W-:Y:S02]  /*1e30*/  WARPGROUP.DEPBAR.LE gsb0, 0x0 ;  /* 0x00008000000079c5 */ /* 0x000fe40000010000 */
[----:B------:R-:W-:Y:S05]  /*1e40*/  @!P2 BRA `(.L_x_24) ;  /* 0x0000000400a4a947 */ /* 0x000fea0003800000 */
[----:B------:R-:W-:Y:S01]  /*1e50*/  UIADD3 UR6, UR44, 0x1, URZ ;  /* 0x000000012c067890 */ /* 0x000fe2000fffe03f */
[----:B01----:R-:W-:Y:S02]  /*1e60*/  IMAD.U32 R0, RZ, RZ, UR47 ;  /* 0x0000002fff007e24 */ /* 0x003fe4000f8e00ff */
[----:B------:R-:W-:Y:S01]  /*1e70*/  IMAD.U32 R3, RZ, RZ, UR44 ;  /* 0x0000002cff037e24 */ /* 0x000fe2000f8e00ff */
[----:B------:R-:W-:-:S04]  /*1e80*/  UISETP.NE.AND UP0, UPT, UR6, 0x2, UPT ;  /* 0x000000020600788c */ /* 0x000fc8000bf05270 */
[----:B------:R-:W-:Y:S02]  /*1e90*/  USEL UR7, URZ, 0x1, UP0 ;  /* 0x000000013f077887 */ /* 0x000fe40008000000 */
[----:B------:R-:W-:Y:S02]  /*1ea0*/  USEL UR6, UR6, URZ, UP0 ;  /* 0x0000003f06067287 */ /* 0x000fe40008000000 */
[----:B------:R-:W-:-:S06]  /*1eb0*/  ULOP3.LUT UR7, UR48, UR7, URZ, 0x3c, !UPT ;  /* 0x0000000730077292 */ /* 0x000fcc000f8e3c3f */
[----:B------:R-:W-:-:S07]  /*1ec0*/  IMAD.U32 R6, RZ, RZ, UR7 ;  /* 0x00000007ff067e24 */ /* 0x000fce000f8e00ff */
.L_x_31:
[----:B------:R-:W-:Y:S05]  /*1ed0*/  @!P0 BRA `(.L_x_25) ;  /* 0x0000000000048947 */ /* 0x000fea0003800000 */
[----:B------:R-:W-:Y:S01]  /*1ee0*/  BPT.TRAP 0x1 ;  /* 0x000000040000795c */ /* 0x000fe20000300000 */
.L_x_25:
[----:B------:R-:W-:Y:S01]  /*1ef0*/  ULEA UR7, UR6, UR43, 0x3 ;  /* 0x0000002b06077291 */ /* 0x000fe2000f8e183f */
[----:B------:R-:W-:-:S08]  /*1f00*/  SHF.L.U32 R4, R6, 0x1f, RZ ;  /* 0x0000001f06047819 */ /* 0x000fd000000006ff */
[----:B------:R0:W1:Y:S01]  /*1f10*/  SYNCS.PHASECHK.TRANS64.TRYWAIT P1, [UR7], R4 ;  /* 0x00000004ff0075a7 */ /* 0x0000620008020147 */
[----:B------:R-:W-:Y:S05]  /*1f20*/  @!P0 BRA `(.L_x_26) ;  /* 0x0000000000048947 */ /* 0x000fea0003800000 */
[----:B------:R-:W-:Y:S01]  /*1f30*/  BPT.TRAP 0x1 ;  /* 0x000000040000795c */ /* 0x000fe20000300000 */
.L_x_26:
[----:B-1----:R-:W-:Y:S05]  /*1f40*/  @P1 BRA `(.L_x_27) ;  /* 0x0000000000081947 */ /* 0x002fea0003800000 */
[----:B------:R-:W1:Y:S02]  /*1f50*/  SYNCS.PHASECHK.TRANS64.TRYWAIT P1, [UR7], R4 ;  /* 0x00000004ff0075a7 */ /* 0x000e640008020147 */
[----:B-1----:R-:W-:Y:S05]  /*1f60*/  @!P1 BRA `(.L_x_28) ;  /* 0x0000009c00289947 */ /* 0x002fea0003800000 */
.L_x_27:
[----:B------:R-:W-:Y:S01]  /*1f70*/  ULEA UR12, UR6, UR4, 0xa ;  /* 0x00000004060c7291 */ /* 0x000fe2000f8e503f */
[----:B------:R-:W-:Y:S01]  /*1f80*/  WARPGROUP.ARRIVE ;  /* 0x00000000000079c5 */ /* 0x000fe20000000000 */
[----:B------:R-:W-:Y:S01]  /*1f90*/  ULEA UR7, UR6, UR5, 0xc ;  /* 0x0000000506077291 */ /* 0x000fe2000f8e603f */
[----:B------:R-:W-:Y:S01]  /*1fa0*/  UMOV UR9, 0x40000040 ;  /* 0x4000004000097882 */ /* 0x000fe20000000000 */
[----:B------:R-:W-:-:S03]  /*1fb0*/  UMOV UR11, 0x40000040 ;  /* 0x40000040000b7882 */ /* 0x000fc60000000000 */
[----:B------:R-:W-:Y:S02]  /*1fc0*/  UMOV UR8, UR12 ;  /* 0x0000000c00087c82 */ /* 0x000fe40008000000 */
[----:B------:R-:W-:Y:S02]  /*1fd0*/  UMOV UR10, UR7 ;  /* 0x00000007000a7c82 */ /* 0x000fe40008000000 */
[----:B------:R-:W-:Y:S01]  /*1fe0*/  HGMMA.64x256x16.F32 R24, gdesc[UR8], R24, gsb0 ;  /* 0x03e00000081879f0 */ /* 0x000fe20008000818 */
        /* <DEDUP_REMOVED lines=58> */
[----:B------:R-:W-:Y:S01]  /*2390*/  BPT.TRAP 0x1 ;  /* 0x000000040000795c */ /* 0x000fe20000300000 */
.L_x_29:
[----:B------:R-:W-:Y:S01]  /*23a0*/  ISETP.NE.AND P1, PT, R152, RZ, PT ;  /* 0x000000ff9800720c */ /* 0x000fe20003f25270 */
[----:B------:R-:W-:-:S12]  /*23b0*/  UISETP.GT.U32.AND UP0, UPT, UR42, 0x1, UPT ;  /* 0x000000012a00788c */ /* 0x000fd8000bf04070 */
[----:B01----:R-:W-:-:S05]  /*23c0*/  @P1 LEA R4, R3, UR43, 0x3 ;  /* 0x0000002b03041c11 */ /* 0x003fca000f8e18ff */
[----:B------:R-:W-:-:S05]  /*23d0*/  @P1 VIADD R4, R4, 0x10 ;  /* 0x0000001004041836 */ /* 0x000fca0000000000 */
[----:B------:R-:W-:-:S04]  /*23e0*/  @P1 PRMT R4, R153, 0x654, R4 ;  /* 0x0000065499041816 */ /* 0x000fc80000000004 */
[----:B------:R0:W-:Y:S01]  /*23f0*/  @P1 SYNCS.ARRIVE.TRANS64.RED.A1T0 RZ, [R4+URZ], RZ ;  /* 0x000000ff04ff19a7 */ /* 0x0001e2000810043f */
[----:B------:R-:W-:-:S13]  /*2400*/  PLOP3.LUT P1, PT, PT, PT, UP0, 0x80, 0x0 ;  /* 0x000000000000781c */ /* 0x000fda0003f2f008 */
[----:B0-----:R-:W-:Y:S05]  /*2410*/  @P1 BRA `(.L_x_30) ;  /* 0x0000000000041947 */ /* 0x001fea0003800000 */
[----:B------:R-:W-:Y:S01]  /*2420*/  BPT.TRAP 0x1 ;  /* 0x000000040000795c */ /* 0x000fe20000300000 */
.L_x_30:
[----:B------:R-:W-:Y:S01]  /*2430*/  UIADD3 UR6, UR6, 0x1, URZ ;  /* 0x0000000106067890 */ /* 0x000fe2000fffe03f */
[C---:B------:R-:W-:Y:S01]  /*2440*/  ISETP.GT.AND P2, PT, R0.reuse, 0x1, PT ;  /* 0x000000010000780c */ /* 0x040fe20003f44270 */
[----:B------:R-:W-:Y:S02]  /*2450*/  VIADD R3, R3, 0x1 ;  /* 0x0000000103037836 */ /* 0x000fe40000000000 */
[----:B------:R-:W-:Y:S01]  /*2460*/  UISETP.NE.AND UP0, UPT, UR6, 0x2, UPT ;  /* 0x000000020600788c */ /* 0x000fe2000bf05270 */
[----:B------:R-:W-:Y:S02]  /*2470*/  VIADD R0, R0, 0xffffffff ;  /* 0xffffffff00007836 */ /* 0x000fe40000000000 */
[C---:B------:R-:W-:Y:S01]  /*2480*/  ISETP.NE.AND P1, PT, R3.reuse, 0x2, PT ;  /* 0x000000020300780c */ /* 0x040fe20003f25270 */
[----:B------:R-:W-:Y:S02]  /*2490*/  USEL UR7, URZ, 0x1, UP0 ;  /* 0x000000013f077887 */ /* 0x000fe40008000000 */
[----:B------:R-:W-:Y:S01]  /*24a0*/  USEL UR6, UR6, URZ, UP0 ;  /* 0x0000003f06067287 */ /* 0x000fe20008000000 */
[----:B------:R-:W-:-:S03]  /*24b0*/  SEL R3, R3, RZ, P1 ;  /* 0x000000ff03037207 */ /* 0x000fc60000800000 */
[----:B------:R-:W-:Y:S01]  /*24c0*/  LOP3.LUT R6, R6, UR7, RZ, 0x3c, !PT ;  /* 0x0000000706067c12 */ /* 0x000fe2000f8e3cff */
[----:B------:R-:W-:Y:S07]  /*24d0*/  @P2 BRA `(.L_x_31) ;  /* 0xfffffff8007c2947 */ /* 0x000fee000383ffff */
.L_x_24:
[----:B------:R-:W-:Y:S01]  /*24e0*/  ULDC UR4, c[0x0][0x28c] ;  /* 0x0000a30000047ab9 */ /* 0x000fe20000000800 */
[----:B------:R2:W-:Y:S01]  /*24f0*/  SYNCS.ARRIVE.TRANS64.A1T0 RZ, [R158+UR46], RZ ;  /* 0x000000ff9eff79a7 */ /* 0x0005e2000810002e */
[----:B------:R-:W-:-:S06]  /*2500*/  UISETP.GE.AND UP0, UPT, UR4, 0x1, UPT ;  /* 0x000000010400788c */ /* 0x000fcc000bf06270 */
[----:B------:R-:W-:-:S13]  /*2510*/  PLOP3.LUT P1, PT, PT, PT, UP0, 0x80, 0x0 ;  /* 0x000000000000781c */ /* 0x000fda0003f2f008 */
[----:B--2---:R-:W-:Y:S05]  /*2520*/  @!P1 BRA `(.L_x_32) ;  /* 0x0000000000409947 */ /* 0x004fea0003800000 */
[----:B------:R-:W-:Y:S05]  /*2530*/  @!P0 BRA `(.L_x_33) ;  /* 0x0000000000048947 */ /* 0x000fea0003800000 */
[----:B------:R-:W-:Y:S01]  /*2540*/  BPT.TRAP 0x1 ;  /* 0x000000040000795c */ /* 0x000fe20000300000 */
.L_x_33:
[----:B------:R-:W-:Y:S01]  /*2550*/  ISETP.NE.AND P0, PT, R152, RZ, PT ;  /* 0x000000ff9800720c */ /* 0x000fe20003f05270 */
[----:B01----:R-:W-:-:S12]  /*2560*/  IMAD.U32 R3, RZ, RZ, UR43 ;  /* 0x0000002bff037e24 */ /* 0x003fd8000f8e00ff */
[----:B------:R-:W-:-:S05]  /*2570*/  VOTEU.ANY UP0, P0 ;  /* 0x00000000003f7886 */ /* 0x000fca0000000100 */
[----:B------:R-:W-:Y:S02]  /*2580*/  @UP0 UIADD3 UR5, UR47, UR44, URZ ;  /* 0x0000002c2f050290 */ /* 0x000fe4000fffe03f */
[----:B------:R-:W-:-:S04]  /*2590*/  UISETP.GT.U32.AND UP0, UPT, UR42, 0x1, UPT ;  /* 0x000000012a00788c */ /* 0x000fc8000bf04070 */
[----:B------:R-:W-:-:S04]  /*25a0*/  IMAD.U32 R0, RZ, RZ, UR5 ;  /* 0x00000005ff007e24 */ /* 0x000fc8000f8e00ff */
[----:B------:R-:W-:-:S05]  /*25b0*/  @P0 IMAD.SHL.U32 R0, R0, 0x8, RZ ;  /* 0x0000000800000824 */ /* 0x000fca00078e00ff */
[----:B------:R-:W-:-:S04]  /*25c0*/  @P0 LOP3.LUT R0, R0, 0x8, RZ, 0xc0, !PT ;  /* 0x0000000800000812 */ /* 0x000fc800078ec0ff */
[----:B------:R-:W-:-:S04]  /*25d0*/  @P0 IADD3 R0, R3, 0x10, R0 ;  /* 0x0000001003000810 */ /* 0x000fc80007ffe000 */
[----:B------:R-:W-:-:S04]  /*25e0*/  @P0 PRMT R0, R153, 0x654, R0 ;  /* 0x0000065499000816 */ /* 0x000fc80000000000 */
[----:B------:R2:W-:Y:S01]  /*25f0*/  @P0 SYNCS.ARRIVE.TRANS64.RED.A1T0 RZ, [R0+URZ], RZ ;  /* 0x000000ff00ff09a7 */ /* 0x0005e2000810043f */
[----:B------:R-:W-:-:S13]  /*2600*/  PLOP3.LUT P0, PT, PT, PT, UP0, 0x80, 0x0 ;  /* 0x000000000000781c */ /* 0x000fda0003f0f008 */
[----:B--2---:R-:W-:Y:S05]  /*2610*/  @P0 BRA `(.L_x_32) ;  /* 0x0000000000040947 */ /* 0x004fea0003800000 */
[----:B------:R-:W-:Y:S01]  /*2620*/  BPT.TRAP 0x1 ;  /* 0x000000040000795c */ /* 0x000fe20000300000 */
.L_x_32:
[----:B01----:R-:W-:Y:S01]  /*2630*/  SHF.L.U32 R0, R170, 0x1f, RZ ;  /* 0x0000001faa007819 */ /* 0x003fe200000006ff */
[----:B------:R-:W-:Y:S01]  /*2640*/  ULEA UR6, UR37, UR44, 0x1 ;  /* 0x0000002c25067291 */ /* 0x000fe2000f8e083f */
[----:B------:R-:W0:Y:S01]  /*2650*/  LDC R7, c[0x0][0x288] ;  /* 0x0000a200ff077b82 */ /* 0x000e220000000800 */
[----:B------:R-:W-:Y:S01]  /*2660*/  UIADD3 UR4, UR4, 0xfe, URZ ;  /* 0x000000fe04047890 */ /* 0x000fe2000fffe03f */
[----:B------:R-:W-:Y:S01]  /*2670*/  IMAD.SHL.U32 R8, R156, 0x2, RZ ;  /* 0x000000029c087824 */ /* 0x000fe200078e00ff */
[----:B------:R-:W-:Y:S02]  /*2680*/  USHF.R.U32.HI UR5, URZ, 0x1, UR6 ;  /* 0x000000013f057899 */ /* 0x000fe40008011606 */
[----:B------:R-:W-:Y:S02]  /*2690*/  UISETP.GT.U32.AND UP0, UPT, UR6, 0x1, UPT ;  /* 0x000000010600788c */ /* 0x000fe4000bf04070 */
[----:B------:R-:W-:Y:S01]  /*26a0*/  ULOP3.LUT UR5, UR5, 0x1, URZ, 0xc0, !UPT ;  /* 0x0000000105057892 */ /* 0x000fe2000f8ec03f */
[----:B------:R-:W1:Y:S01]  /*26b0*/  SYNCS.PHASECHK.TRANS64.TRYWAIT P0, [R157+UR45+0x10], R0 ;  /* 0x000010009d0075a7 */ /* 0x000e62000800016d */
[----:B------:R-:W-:Y:S01]  /*26c0*/  UISETP.LT.U32.AND UP0, UPT, UR4, 0xff, UP0 ;  /* 0x000000ff0400788c */ /* 0x000fe20008701070 */
[----:B------:R-:W-:Y:S01]  /*26d0*/  SHF.R.S32.HI R9, RZ, 0x1f, R8 ;  /* 0x0000001fff097819 */ /* 0x000fe20000011408 */
[----:B------:R-:W-:-:S02]  /*26e0*/  UISETP.NE.U32.AND UP1, UPT, UR5, 0x1, UPT ;  /* 0x000000010500788c */ /* 0x000fc4000bf25070 */
[----:B------:R-:W-:Y:S02]  /*26f0*/  USEL UR5, URZ, 0x1, !UP0 ;  /* 0x000000013f057887 */ /* 0x000fe4000c000000 */
[----:B------:R-:W-:-:S04]  /*2700*/  UISETP.GT.U32.AND UP1, UPT, UR4, 0xfe, !UP1 ;  /* 0x000000fe0400788c */ /* 0x000fc8000cf24070 */
[----:B------:R-:W-:-:S04]  /*2710*/  USEL UR4, URZ, 0x1, !UP1 ;  /* 0x000000013f047887 */ /* 0x000fc8000c800000 */
[----:B------:R-:W-:Y:S01]  /*2720*/  ULOP3.LUT UR48, UR4, UR48, UR5, 0x96, !UPT ;  /* 0x0000003004307292 */ /* 0x000fe2000f8e9605 */
[----:B01----:R-:W-:Y:S11]  /*2730*/  @!P0 BRA `(.L_x_34) ;  /* 0x00000094004c8947 */ /* 0x003ff60003800000 */
.L_x_314:
[----:B------:R-:W-:Y:S01]  /*2740*/  IMAD.SHL.U32 R4, R18, 0x40, RZ ;  /* 0x0000004012047824 */ /* 0x000fe200078e00ff */
[----:B------:R-:W-:Y:S01]  /*2750*/  ULDC UR6, c[0x0][0x284] ;  /* 0x0000a10000067ab9 */ /* 0x000fe20000000800 */
[----:B------:R-:W-:Y:S01]  /*2760*/  IMAD.SHL.U32 R12, R2, 0x100, RZ ;  /* 0x00000100020c7824 */ /* 0x000fe200078e00ff */
[----:B------:R-:W-:Y:S01]  /*2770*/  SHF.R.S32.HI R165, RZ, 0x1f, R19 ;  /* 0x0000001fffa57819 */ /* 0x000fe20000011413 */
[----:B------:R-:W-:Y:S01]  /*2780*/  ULDC.64 UR4, c[0x0][0x5d0] ;  /* 0x0001740000047ab9 */ /* 0x000fe20000000a00 */
[----:B------:R-:W-:Y:S01]  /*2790*/  ISETP.GE.AND P0, PT, R4, UR6, PT ;  /* 0x0000000604007c0c */ /* 0x000fe2000bf06270 */
[----:B------:R-:W-:Y:S01]  /*27a0*/  IMAD.WIDE.U32 R2, R19, UR4, R8 ;  /* 0x0000000413027c25 */ /* 0x000fe2000f8e0008 */
[----:B------:R-:W-:Y:S01]  /*27b0*/  SHF.R.S32.HI R13, RZ, 0x1f, R12 ;  /* 0x0000001fff0d7819 */ /* 0x000fe2000001140c */
[----:B------:R-:W-:Y:S01]  /*27c0*/  ULOP3.LUT UR44, UR44, 0x1, URZ, 0xc0, !UPT ;  /* 0x000000012c2c7892 */ /* 0x000fe2000f8ec03f */
[C---:B------:R-:W-:Y:S01]  /*27d0*/  ISETP.GE.OR P0, PT, R12.reuse, R7, P0 ;  /* 0x000000070c00720c */ /* 0x040fe20000706670 */
[----:B0-----:R-:W-:Y:S01]  /*27e0*/  IMAD R0, R165, UR4, RZ ;  /* 0x00000004a5007c24 */ /* 0x001fe2000f8e02ff */
[----:B------:R-:W-:-:S03]  /*27f0*/  IADD3 R2, P1, R12, R2, RZ ;  /* 0x000000020c027210 */ /* 0x000fc60007f3e0ff */
[----:B------:R-:W-:-:S05]  /*2800*/  IMAD R5, R19, UR5, R0 ;  /* 0x0000000513057c24 */ /* 0x000fca000f8e0200 */
[----:B------:R-:W-:-:S03]  /*2810*/  IADD3.X R3, R13, R3, R5, P1, !PT ;  /* 0x000000030d037210 */ /* 0x000fc60000ffe405 */
[----:B------:R-:W-:Y:S05]  /*2820*/  @P0 BRA `(.L_x_35) ;  /* 0x0000007c00040947 */ /* 0x000fea0003800000 */
[----:B------:R-:W0:Y:S01]  /*2830*/  LDC.64 R10, c[0x0][0x5c8] ;  /* 0x00017200ff0a7b82 */ /* 0x000e220000000a00 */
[----:B-----5:R-:W-:Y:S01]  /*2840*/  FSETP.NEU.AND P0, PT, R22, RZ, PT ;  /* 0x000000ff1600720b */ /* 0x020fe20003f0d000 */
[----:B------:R-:W-:Y:S01]  /*2850*/  IMAD R5, R156, -0x2, R7 ;  /* 0xfffffffe9c057824 */ /* 0x000fe200078e0207 */
[----:B------:R-:W-:Y:S01]  /*2860*/  BSSY B0, `(.L_x_35) ;  /* 0x00007bd000007945 */ /* 0x000fe20003800000 */
[----:B------:R-:W-:-:S04]  /*2870*/  IMAD.WIDE R162, R18, 0x40, R154 ;  /* 0x0000004012a27825 */ /* 0x000fc800078e029a */
[----:B------:R-:W-:Y:S02]  /*2880*/  IMAD.IADD R0, R5, 0x1, -R12 ;  /* 0x0000000105007824 */ /* 0x000fe400078e0a0c */
[----:B------:R-:W-:-:S03]  /*2890*/  IMAD.IADD R4, R161, 0x1, -R4 ;  /* 0x00000001a1047824 */ /* 0x000fc600078e0a04 */
[----:B------:R-:W-:-:S04]  /*28a0*/  ISETP.GT.AND P2, PT, R0, RZ, PT ;  /* 0x000000ff0000720c */ /* 0x000fc80003f44270 */
[----:B------:R-:W-:Y:S01]  /*28b0*/  ISETP.GT.AND P1, PT, R4, RZ, P2 ;  /* 0x000000ff0400720c */ /* 0x000fe20001724270 */
[-C--:B0-----:R-:W-:Y:S02]  /*28c0*/  IMAD R5, R163, R10.reuse, RZ ;  /* 0x0000000aa3057224 */ /* 0x081fe400078e02ff */
[----:B------:R-:W-:-:S04]  /*28d0*/  IMAD.WIDE.U32 R172, R162, R10, R2 ;  /* 0x0000000aa2ac7225 */ /* 0x000fc800078e0002 */
[----:B------:R-:W-:-:S04]  /*28e0*/  IMAD R5, R162, R11, R5 ;  /* 0x0000000ba2057224 */ /* 0x000fc800078e0205 */
[----:B------:R-:W-:Y:S01]  /*28f0*/  IMAD.IADD R175, R173, 0x1, R5 ;  /* 0x00000001adaf7824 */ /* 0x000fe200078e0205 */
[----:B------:R-:W-:Y:S06]  /*2900*/  @!P0 BRA `(.L_x_36) ;  /* 0x0000005400a08947 */ /* 0x000fec0003800000 */
[----:B------:R-:W0:Y:S01]  /*2910*/  LDC.64 R20, c[0x0][0x5b8] ;  /* 0x00016e00ff147b82 */ /* 0x000e220000000a00 */
[----:B------:R-:W-:-:S07]  /*2920*/  ULDC.64 UR4, c[0x0][0x5c0] ;  /* 0x0001700000047ab9 */ /* 0x000fce0000000a00 */
[----:B------:R-:W1:Y:S08]  /*2930*/  LDC.64 R166, c[0x0][0x5b0] ;  /* 0x00016c00ffa67b82 */ /* 0x000e700000000a00 */
[----:B------:R-:W2:Y:S01]  /*2940*/  LDC.64 R14, c[0x0][0x5a8] ;  /* 0x00016a00ff0e7b82 */ /* 0x000ea20000000a00 */
[-C--:B0-----:R-:W-:Y:S02]  /*2950*/  IMAD R6, R165, R20.reuse, RZ ;  /* 0x00000014a5067224 */ /* 0x081fe400078e02ff */
[----:B------:R-:W-:-:S04]  /*2960*/  IMAD.WIDE.U32 R2, R19, R20, R8 ;  /* 0x0000001413027225 */ /* 0x000fc800078e0008 */
[----:B------:R-:W-:Y:S01]  /*2970*/  IMAD R171, R19, R21, R6 ;  /* 0x0000001513ab7224 */ /* 0x000fe200078e0206 */
[----:B------:R-:W-:Y:S01]  /*2980*/  IADD3 R164, P0, R12, R2, RZ ;  /* 0x000000020ca47210 */ /* 0x000fe20007f1e0ff */
[----:B-1----:R-:W-:-:S03]  /*2990*/  IMAD R2, R163, R166, RZ ;  /* 0x000000a6a3027224 */ /* 0x002fc600078e02ff */
[----:B------:R-:W-:Y:S01]  /*29a0*/  IADD3.X R165, R13, R3, R171, P0, !PT ;  /* 0x000000030da57210 */ /* 0x000fe200007fe4ab */
[C---:B------:R-:W-:Y:S02]  /*29b0*/  IMAD R173, R162.reuse, R167, R2 ;  /* 0x000000a7a2ad7224 */ /* 0x040fe400078e0202 */
[----:B------:R-:W-:-:S04]  /*29c0*/  IMAD.WIDE.U32 R2, R162, R166, R164 ;  /* 0x000000a6a2027225 */ /* 0x000fc800078e00a4 */
[----:B------:R-:W-:Y:S01]  /*29d0*/  IMAD.IADD R3, R3, 0x1, R173 ;  /* 0x0000000103037824 */ /* 0x000fe200078e02ad */
[----:B--2---:R-:W-:-:S04]  /*29e0*/  LEA R6, P0, R2, R14, 0x1 ;  /* 0x0000000e02067211 */ /* 0x004fc800078008ff */
[----:B------:R-:W-:-:S05]  /*29f0*/  LEA.HI.X R7, R2, R15, R3, 0x1, P0 ;  /* 0x0000000f02077211 */ /* 0x000fca00000f0c03 */
[----:B------:R0:W2:Y:S01]  /*2a00*/  @P1 LDG.E.LTC128B.U16 R5, desc[UR50][R6.64] ;  /* 0x0000003206051981 */ /* 0x0000a2000c1e1520 */
[----:B------:R-:W-:Y:S01]  /*2a10*/  IMAD.WIDE.U32 R2, R162, R166, R12 ;  /* 0x000000a6a2027225 */ /* 0x000fe200078e000c */
[----:B------:R-:W-:Y:S02]  /*2a20*/  BSSY B1, `(.L_x_37) ;  /* 0x0000014000017945 */ /* 0x000fe40003800000 */
[----:B------:R-:W-:-:S04]  /*2a30*/  IADD3 R168, P0, R8, R2, RZ ;  /* 0x0000000208a87210 */ /* 0x000fc80007f1e0ff */
[----:B------:R-:W-:Y:S02]  /*2a40*/  IADD3.X R169, R9, R173, R3, P0, !PT ;  /* 0x000000ad09a97210 */ /* 0x000fe400007fe403 */
[----:B------:R-:W-:Y:S01]  /*2a50*/  LEA R2, P0, R172, UR4, 0x1 ;  /* 0x00000004ac027c11 */ /* 0x000fe2000f8008ff */
[----:B------:R-:W-:-:S03]  /*2a60*/  IMAD.WIDE.U32 R168, R19, R20, R168 ;  /* 0x0000001413a87225 */ /* 0x000fc600078e00a8 */
[----:B------:R-:W-:Y:S02]  /*2a70*/  LEA.HI.X R3, R172, UR5, R175, 0x1, P0 ;  /* 0x00000005ac037c11 */ /* 0x000fe400080f0caf */
[----:B------:R-:W-:Y:S01]  /*2a80*/  ISETP.GT.AND P0, PT, R0, 0x1, PT ;  /* 0x000000010000780c */ /* 0x000fe20003f04270 */
[----:B0-----:R-:W-:Y:S01]  /*2a90*/  IMAD.IADD R7, R171, 0x1, R169 ;  /* 0x00000001ab077824 */ /* 0x001fe200078e02a9 */
[----:B------:R-:W-:Y:S02]  /*2aa0*/  LEA R6, P4, R168, R14, 0x1 ;  /* 0x0000000ea8067211 */ /* 0x000fe400078808ff */
[----:B------:R-:W-:Y:S02]  /*2ab0*/  ISETP.GT.AND P3, PT, R4, RZ, P0 ;  /* 0x000000ff0400720c */ /* 0x000fe40000764270 */
[----:B------:R-:W-:Y:S01]  /*2ac0*/  LEA.HI.X R7, R168, R15, R7, 0x1, P4 ;  /* 0x0000000fa8077211 */ /* 0x000fe200020f0c07 */
[C---:B------:R-:W-:Y:S01]  /*2ad0*/  IMAD.SHL.U32 R168, R166.reuse, 0x8, RZ ;  /* 0x00000008a6a87824 */ /* 0x040fe200078e00ff */
[----:B------:R-:W-:Y:S01]  /*2ae0*/  SHF.L.U64.HI R169, R166, 0x3, R167 ;  /* 0x00000003a6a97819 */ /* 0x000fe200000102a7 */
[----:B--2---:R-:W-:-:S05]  /*2af0*/  HADD2.F32 R21, -RZ, R5.H0_H0 ;  /* 0x20000005ff157230 */ /* 0x004fca0000004100 */
[----:B------:R-:W-:-:S04]  /*2b00*/  FMUL R21, R21, R22 ;  /* 0x0000001615157220 */ /* 0x000fc80000400000 */
[----:B------:R-:W-:-:S05]  /*2b10*/  FFMA R21, R24, R23, R21 ;  /* 0x0000001718157223 */ /* 0x000fca0000000015 */
[----:B------:R-:W-:-:S05]  /*2b20*/  F2FP.F16.F32.PACK_AB R21, RZ, R21 ;  /* 0x00000015ff15723e */ /* 0x000fca00000000ff */
[----:B------:R0:W-:Y:S01]  /*2b30*/  @P1 STG.E.U16 desc[UR50][R2.64], R21 ;  /* 0x0000001502001986 */ /* 0x0001e2000c101532 */
[----:B------:R-:W-:Y:S05]  /*2b40*/  @!P3 BRA `(.L_x_38) ;  /* 0x000000000004b947 */ /* 0x000fea0003800000 */
[----:B------:R1:W5:Y:S02]  /*2b50*/  LDG.E.LTC128B.U16 R5, desc[UR50][R6.64+0x2] ;  /* 0x0000023206057981 */ /* 0x000364000c1e1520 */
.L_x_38:
[----:B------:R-:W-:Y:S05]  /*2b60*/  BSYNC B1 ;  /* 0x0000000000017941 */ /* 0x000fea0003800000 */
.L_x_37:
[----:B0----5:R-:W-:Y:S01]  /*2b70*/  HADD2.F32 R21, -RZ, R5.H0_H0 ;  /* 0x20000005ff157230 */ /* 0x021fe20000004100 */
[----:B------:R-:W-:Y:S01]  /*2b80*/  ISETP.GT.AND P2, PT, R4, 0x8, P2 ;  /* 0x000000080400780c */ /* 0x000fe20001744270 */
[----:B------:R-:W-:-:S04]  /*2b90*/  IMAD.WIDE.U32 R168, R162, R166, R168 ;  /* 0x000000a6a2a87225 */ /* 0x000fc800078e00a8 */
[----:B------:R-:W-:Y:S01]  /*2ba0*/  FMUL R18, R21, R22 ;  /* 0x0000001615127220 */ /* 0x000fe20000400000 */
[----:B------:R-:W-:Y:S01]  /*2bb0*/  IMAD.IADD R173, R173, 0x1, R169 ;  /* 0x00000001adad7824 */ /* 0x000fe200078e02a9 */
[----:B------:R-:W-:Y:S02]  /*2bc0*/  IADD3 R21, P1, R164, R168, RZ ;  /* 0x000000a8a4157210 */ /* 0x000fe40007f3e0ff */
[----:B------:R-:W-:-:S03]  /*2bd0*/  FFMA R18, R25, R23, R18 ;  /* 0x0000001719127223 */ /* 0x000fc60000000012 */
[----:B------:R-:W-:Y:S01]  /*2be0*/  IMAD.X R164, R173, 0x1, R165, P1 ;  /* 0x00000001ada47824 */ /* 0x000fe200008e06a5 */
[C---:B------:R-:W-:Y:S02]  /*2bf0*/  LEA R24, P1, R21.reuse, R14, 0x1 ;  /* 0x0000000e15187211 */ /* 0x040fe400078208ff */
[----:B------:R-:W-:Y:S02]  /*2c00*/  F2FP.F16.F32.PACK_AB R18, RZ, R18 ;  /* 0x00000012ff12723e */ /* 0x000fe400000000ff */
[----:B------:R-:W-:Y:S02]  /*2c10*/  LEA.HI.X R25, R21, R15, R164, 0x1, P1 ;  /* 0x0000000f15197211 */ /* 0x000fe400008f0ca4 */
[----:B------:R-:W-:Y:S02]  /*2c20*/  PRMT R21, R18, 0x7610, R21 ;  /* 0x0000761012157816 */ /* 0x000fe40000000015 */
[----:B------:R-:W-:-:S03]  /*2c30*/  PRMT R18, R5, 0x7610, R18 ;  /* 0x0000761005127816 */ /* 0x000fc60000000012 */
[----:B------:R0:W-:Y:S04]  /*2c40*/  @P3 STG.E.U16 desc[UR50][R2.64+0x2], R21 ;  /* 0x0000021502003986 */ /* 0x0001e8000c101532 */
[----:B------:R-:W2:Y:S01]  /*2c50*/  @P2 LDG.E.LTC128B.U16 R18, desc[UR50][R24.64] ;  /* 0x0000003218122981 */ /* 0x000ea2000c1e1520 */
[----:B------:R-:W-:Y:S01]  /*2c60*/  IADD3 R8, P1, P3, R8, R168, R12 ;  /* 0x000000a808087210 */ /* 0x000fe20007b3e00c */
[----:B------:R-:W-:Y:S01]  /*2c70*/  BSSY B1, `(.L_x_39) ;  /* 0x0000011000017945 */ /* 0x000fe20003800000 */
[C---:B------:R-:W-:Y:S02]  /*2c80*/  SHF.L.U64.HI R11, R10.reuse, 0x4, R11 ;  /* 0x000000040a0b7819 */ /* 0x040fe4000001020b */
[----:B------:R-:W-:Y:S02]  /*2c90*/  IADD3.X R9, R9, R173, R13, P1, P3 ;  /* 0x000000ad09097210 */ /* 0x000fe40000fe640d */
[----:B------:R-:W-:-:S02]  /*2ca0*/  LEA R10, P1, R10, R2, 0x4 ;  /* 0x000000020a0a7211 */ /* 0x000fc400078220ff */
[----:B------:R-:W-:Y:S01]  /*2cb0*/  ISETP.GT.AND P0, PT, R4, 0x8, P0 ;  /* 0x000000080400780c */ /* 0x000fe20000704270 */
[----:B0-----:R-:W-:-:S04]  /*2cc0*/  IMAD.WIDE.U32 R20, R19, R20, R8 ;  /* 0x0000001413147225 */ /* 0x001fc800078e0008 */
[----:B------:R-:W-:Y:S01]  /*2cd0*/  IMAD.X R11, R11, 0x1, R3, P1 ;  /* 0x000000010b0b7824 */ /* 0x000fe200008e0603 */
[----:B------:R-:W-:Y:S01]  /*2ce0*/  LEA R8, P3, R20, R14, 0x1 ;  /* 0x0000000e14087211 */ /* 0x000fe200078608ff */
[----:B------:R-:W-:-:S05]  /*2cf0*/  IMAD.IADD R9, R171, 0x1, R21 ;  /* 0x00000001ab097824 */ /* 0x000fca00078e0215 */
[----:B------:R-:W-:Y:S01]  /*2d00*/  LEA.HI.X R9, R20, R15, R9, 0x1, P3 ;  /* 0x0000000f14097211 */ /* 0x000fe200018f0c09 */
[----:B--2---:R-:W-:-:S05]  /*2d10*/  HADD2.F32 R5, -RZ, R18.H0_H0 ;  /* 0x20000012ff057230 */ /* 0x004fca0000004100 */
[----:B------:R-:W-:-:S04]  /*2d20*/  FMUL R5, R5, R22 ;  /* 0x0000001605057220 */ /* 0x000fc80000400000 */
[----:B------:R-:W-:-:S05]  /*2d30*/  FFMA R5, R26, R23, R5 ;  /* 0x000000171a057223 */ /* 0x000fca0000000005 */
[----:B------:R-:W-:-:S05]  /*2d40*/  F2FP.F16.F32.PACK_AB R5, RZ, R5 ;  /* 0x00000005ff05723e */ /* 0x000fca00000000ff */
[----:B------:R0:W-:Y:S01]  /*2d50*/  @P2 STG.E.U16 desc[UR50][R10.64], R5 ;  /* 0x000000050a002986 */ /* 0x0001e2000c101532 */
[----:B------:R-:W-:Y:S05]  /*2d60*/  @!P0 BRA `(.L_x_40) ;  /* 0x0000000000048947 */ /* 0x000fea0003800000 */
[----:B------:R2:W5:Y:S02]  /*2d70*/  LDG.E.LTC128B.U16 R18, desc[UR50][R8.64+0x2] ;  /* 0x0000023208127981 */ /* 0x000564000c1e1520 */
.L_x_40:
[----:B------:R-:W-:Y:S05]  /*2d80*/  BSYNC B1 ;  /* 0x0000000000017941 */ /* 0x000fea0003800000 */
.L_x_39:
[----:B0----5:R-:W-:Y:S01]  /*2d90*/  HADD2.F32 R5, -RZ, R18.H0_H0 ;  /* 0x20000012ff057230 */ /* 0x021fe20000004100 */
[----:B------:R-:W-:Y:S01]  /*2da0*/  ISETP.GT.AND P1, PT, R0, 0x8, PT ;  /* 0x000000080000780c */ /* 0x000fe20003f24270 */
[----:B------:R-:W-:Y:S03]  /*2db0*/  BSSY B1, `(.L_x_41) ;  /* 0x0000008000017945 */ /* 0x000fe60003800000 */
[----:B------:R-:W-:Y:S01]  /*2dc0*/  FMUL R12, R5, R22 ;  /* 0x00000016050c7220 */ /* 0x000fe20000400000 */
[----:B------:R-:W-:-:S03]  /*2dd0*/  ISETP.GT.AND P2, PT, R4, RZ, P1 ;  /* 0x000000ff0400720c */ /* 0x000fc60000f44270 */
[----:B------:R-:W-:-:S05]  /*2de0*/  FFMA R12, R27, R23, R12 ;  /* 0x000000171b0c7223 */ /* 0x000fca000000000c */
[----:B------:R-:W-:-:S05]  /*2df0*/  F2FP.F16.F32.PACK_AB R12, RZ, R12 ;  /* 0x0000000cff0c723e */ /* 0x000fca00000000ff */
[----:B------:R0:W-:Y:S01]  /*2e00*/  @P0 STG.E.U16 desc[UR50][R10.64+0x2], R12 ;  /* 0x0000020c0a000986 */ /* 0x0001e2000c101532 */
[----:B------:R-:W-:Y:S05]  /*2e10*/  @!P2 BRA `(.L_x_42) ;  /* 0x000000000004a947 */ /* 0x000fea0003800000 */
[----:B------:R3:W5:Y:S02]  /*2e20*/  LDG.E.LTC128B.U16 R18, desc[UR50][R6.64+0x10] ;  /* 0x0000103206127981 */ /* 0x000764000c1e1520 */
.L_x_42:
[----:B------:R-:W-:Y:S05]  /*2e30*/  BSYNC B1 ;  /* 0x0000000000017941 */ /* 0x000fea0003800000 */
.L_x_41:
[----:B-----5:R-:W-:Y:S01]  /*2e40*/  HADD2.F32 R5, -RZ, R18.H0_H0 ;  /* 0x20000012ff057230 */ /* 0x020fe20000004100 */
        /* <DEDUP_REMOVED lines=9> */
.L_x_44:
[----:B------:R-:W-:Y:S05]  /*2ee0*/  BSYNC B1 ;  /* 0x0000000000017941 */ /* 0x000fea0003800000 */
.L_x_43:
[----:B----45:R-:W-:Y:S01]  /*2ef0*/  HADD2.F32 R5, -RZ, R18.H0_H0 ;  /* 0x20000012ff057230 */ /* 0x030fe20000004100 */
[----:B------:R-:W-:Y:S01]  /*2f00*/  ISETP.GT.AND P1, PT, R4, 0x8, P1 ;  /* 0x000000080400780c */ /* 0x000fe20000f24270 */
[----:B------:R-:W-:Y:S03]  /*2f10*/  BSSY B1, `(.L_x_45) ;  /* 0x0000007000017945 */ /* 0x000fe60003800000 */
[----:B0-----:R-:W-:-:S04]  /*2f20*/  FMUL R12, R5, R22 ;  /* 0x00000016050c7220 */ /* 0x001fc80000400000 */
[----:B------:R-:W-:-:S05]  /*2f30*/  FFMA R12, R29, R23, R12 ;  /* 0x000000171d0c7223 */ /* 0x000fca000000000c */
[----:B------:R-:W-:-:S05]  /*2f40*/  F2FP.F16.F32.PACK_AB R12, RZ, R12 ;  /* 0x0000000cff0c723e */ /* 0x000fca00000000ff */
[----:B------:R0:W-:Y:S01]  /*2f50*/  @P3 STG.E.U16 desc[UR50][R2.64+0x12], R12 ;  /* 0x0000120c02003986 */ /* 0x0001e2000c101532 */
[----:B------:R-:W-:Y:S05]  /*2f60*/  @!P1 BRA `(.L_x_46) ;  /* 0x0000000000049947 */ /* 0x000fea0003800000 */
[----:B------:R4:W5:Y:S02]  /*2f70*/  LDG.E.LTC128B.U16 R18, desc[UR50][R8.64+0x10] ;  /* 0x0000103208127981 */ /* 0x000964000c1e1520 */
.L_x_46:
[----:B------:R-:W-:Y:S05]  /*2f80*/  BSYNC B1 ;  /* 0x0000000000017941 */ /* 0x000fea0003800000 */
.L_x_45:
[----:B-----5:R-:W-:Y:S01]  /*2f90*/  HADD2.F32 R5, -RZ, R18.H0_H0 ;  /* 0x20000012ff057230 */ /* 0x020fe20000004100 */
[----:B------:R-:W-:Y:S01]  /*2fa0*/  ISETP.GT.AND P0, PT, R4, 0x8, P0 ;  /* 0x000000080400780c */ /* 0x000fe20000704270 */
[----:B------:R-:W-:Y:S03]  /*2fb0*/  BSSY B1, `(.L_x_47) ;  /* 0x0000007000017945 */ /* 0x000fe60003800000 */
[----:B------:R-:W-:-:S04]  /*2fc0*/  FMUL R5, R5, R22 ;  /* 0x0000001605057220 */ /* 0x000fc80000400000 */
[----:B------:R-:W-:-:S05]  /*2fd0*/  FFMA R5, R30, R23, R5 ;  /* 0x000000171e057223 */ /* 0x000fca0000000005 */
[----:B------:R-:W-:-:S05]  /*2fe0*/  F2FP.F16.F32.PACK_AB R5, RZ, R5 ;  /* 0x00000005ff05723e */ /* 0x000fca00000000ff */
[----:B------:R0:W-:Y:S01]  /*2ff0*/  @P1 STG.E.U16 desc[UR50][R10.64+0x10], R5 ;  /* 0x000010050a001986 */ /* 0x0001e2000c101532 */
[----:B------:R-:W-:Y:S05]  /*3000*/  @!P0 BRA `(.L_x_48) ;  /* 0x0000000000048947 */ /* 0x000fea0003800000 */
[----:B------:R0:W5:Y:S02]  /*3010*/  LDG.E.LTC128B.U16 R18, desc[UR50][R8.64+0x12] ;  /* 0x0000123208127981 */ /* 0x000164000c1e1520 */
.L_x_48:
[----:B------:R-:W-:Y:S05]  /*3020*/  BSYNC B1 ;  /* 0x0000000000017941 */ /* 0x000fea0003800000 */
.L_x_47:
        /* <DEDUP_REMOVED lines=10> */
.L_x_50:
[----:B------:R-:W-:Y:S05]  /*30d0*/  BSYNC B1 ;  /* 0x0000000000017941 */ /* 0x000fea0003800000 */
.L_x_49:
        /* <DEDUP_REMOVED lines=10> */
.L_x_52:
[----:B------:R-:W-:Y:S05]  /*3180*/  BSYNC B1 ;  /* 0x0000000000017941 */ /* 0x000fea0003800000 */
.L_x_51:
[----:B0----5:R-:W-:Y:S01]  /*3190*/  HADD2.F32 R5, -RZ, R18.H0_H0 ;  /* 0x20000012ff057230 */ /* 0x021fe20000004100 */
        /* <DEDUP_REMOVED lines=8> */
.L_x_54:
[----:B------:R-:W-:Y:S05]  /*3220*/  BSYNC B1 ;  /* 0x0000000000017941 */ /* 0x000fea0003800000 */
.L_x_53:
        /* <DEDUP_REMOVED lines=9> */
.L_x_56:
[----:B------:R-:W-:Y:S05]  /*32c0*/  BSYNC B1 ;  /* 0x0000000000017941 */ /* 0x000fea0003800000 */
.L_x_55:
        /* <DEDUP_REMOVED lines=10> */
.L_x_58:
[----:B------:R-:W-:Y:S05]  /*3370*/  BSYNC B1 ;  /* 0x0000000000017941 */ /* 0x000fea0003800000 */
.L_x_57:
        /* <DEDUP_REMOVED lines=10> */
.L_x_60:
[----:B------:R-:W-:Y:S05]  /*3420*/  BSYNC B1 ;  /* 0x0000000000017941 */ /* 0x000fea0003800000 */
.L_x_59:
        /* <DEDUP_REMOVED lines=9> */
.L_x_62:
[----:B------:R-:W-:Y:S05]  /*34c0*/  BSYNC B1 ;  /* 0x0000000000017941 */ /* 0x000fea0003800000 */
.L_x_61:
        /* <DEDUP_REMOVED lines=9> */
.L_x_64:
[----:B------:R-:W-:Y:S05]  /*3560*/  BSYNC B1 ;  /* 0x0000000000017941 */ /* 0x000fea0003800000 */
.L_x_63:
        /* <DEDUP_REMOVED lines=10> */
.L_x_66:
[----:B------:R-:W-:Y:S05]  /*3610*/  BSYNC B1 ;  /* 0x0000000000017941 */ /* 0x000fea0003800000 */
.L_x_65:
        /* <DEDUP_REMOVED lines=10> */
.L_x_68:
[----:B------:R-:W-:Y:S05]  /*36c0*/  BSYNC B1 ;  /* 0x0000000000017941 */ /* 0x000fea0003800000 */
.L_x_67:
        /* <DEDUP_REMOVED lines=9> */
.L_x_70:
[----:B------:R-:W-:Y:S05]  /*3760*/  BSYNC B1 ;  /* 0x0000000000017941 */ /* 0x000fea0003800000 */
.L_x_69:
        /* <DEDUP_REMOVED lines=9> */
.L_x_72:
[----:B------:R-:W-:Y:S05]  /*3800*/  BSYNC B1 ;  /* 0x0000000000017941 */ /* 0x000fea0003800000 */
.L_x_71:
        /* <DEDUP_REMOVED lines=10> */
.L_x_74:
[----:B------:R-:W-:Y:S05]  /*38b0*/  BSYNC B1 ;  /* 0x0000000000017941 */ /* 0x000fea0003800000 */
.L_x_73:
        /* <DEDUP_REMOVED lines=10> */
.L_x_76:
[----:B------:R-:W-:Y:S05]  /*3960*/  BSYNC B1 ;  /* 0x0000000000017941 */ /* 0x000fea0003800000 */
.L_x_75:
        /* <DEDUP_REMOVED lines=9> */
.L_x_78:
[----:B------:R-:W-:Y:S05]  /*3a00*/  BSYNC B1 ;  /* 0x0000000000017941 */ /* 0x000fea0003800000 */
.L_x_77:
        /* <DEDUP_REMOVED lines=9> */
.L_x_80:
[----:B------:R-:W-:Y:S05]  /*3aa0*/  BSYNC B1 ;  /* 0x0000000000017941 */ /* 0x000fea0003800000 */
.L_x_79:
        /* <DEDUP_REMOVED lines=10> */
.L_x_82:
[----:B------:R-:W-:Y:S05]  /*3b50*/  BSYNC B1 ;  /* 0x0000000000017941 */ /* 0x000fea0003800000 */
.L_x_81:
        /* <DEDUP_REMOVED lines=10> */
.L_x_84:
[----:B------:R-:W-:Y:S05]  /*3c00*/  BSYNC B1 ;  /* 0x0000000000017941 */ /* 0x000fea0003800000 */
.L_x_83:
        /* <DEDUP_REMOVED lines=9> */
.L_x_86:
[----:B------:R-:W-:Y:S05]  /*3ca0*/  BSYNC B1 ;  /* 0x0000000000017941 */ /* 0x000fea0003800000 */
.L_x_85:
        /* <DEDUP_REMOVED lines=9> */
.L_x_88:
[----:B------:R-:W-:Y:S05]  /*3d40*/  BSYNC B1 ;  /* 0x0000000000017941 */ /* 0x000fea0003800000 */
.L_x_87:
        /* <DEDUP_REMOVED lines=10> */
.L_x_90:
[----:B------:R-:W-:Y:S05]  /*3df0*/  BSYNC B1 ;  /* 0x0000000000017941 */ /* 0x000fea0003800000 */
.L_x_89:
        /* <DEDUP_REMOVED lines=10> */
.L_x_92:
[----:B------:R-:W-:Y:S05]  /*3ea0*/  BSYNC B1 ;  /* 0x0000000000017941 */ /* 0x000fea0003800000 */
.L_x_91:
        /* <DEDUP_REMOVED lines=9> */
.L_x_94:
[----:B------:R-:W-:Y:S05]  /*3f40*/  BSYNC B1 ;  /* 0x0000000000017941 */ /* 0x000fea0003800000 */
.L_x_93:
        /* <DEDUP_REMOVED lines=9> */
.L_x_96:
[----:B------:R-:W-:Y:S05]  /*3fe0*/  BSYNC B1 ;  /* 0x0000000000017941 */ /* 0x000fea0003800000 */
.L_x_95:
        /* <DEDUP_REMOVED lines=10> */
.L_x_98:
[----:B------:R-:W-:Y:S05]  /*4090*/  BSYNC B1 ;  /* 0x0000000000017941 */ /* 0x000fea0003800000 */
.L_x_97:
        /* <DEDUP_REMOVED lines=10> */
.L_x_100:
[----:B------:R-:W-:Y:S05]  /*4140*/  BSYNC B1 ;  /* 0x0000000000017941 */ /* 0x000fea0003800000 */
.L_x_99:
        /* <DEDUP_REMOVED lines=9> */
.L_x_102:
[----:B------:R-:W-:Y:S05]  /*41e0*/  BSYNC B1 ;  /* 0x0000000000017941 */ /* 0x000fea0003800000 */
.L_x_101:
        /* <DEDUP_REMOVED lines=9> */
.L_x_104:
[----:B------:R-:W-:Y:S05]  /*4280*/  BSYNC B1 ;  /* 0x0000000000017941 */ /* 0x000fea0003800000 */
.L_x_103:
        /* <DEDUP_REMOVED lines=10> */
.L_x_106:
[----:B------:R-:W-:Y:S05]  /*4330*/  BSYNC B1 ;  /* 0x0000000000017941 */ /* 0x000fea0003800000 */
.L_x_105:
        /* <DEDUP_REMOVED lines=10> */
.L_x_108:
[----:B------:R-:W-:Y:S05]  /*43e0*/  BSYNC B1 ;  /* 0x0000000000017941 */ /* 0x000fea0003800000 */
.L_x_107:
        /* <DEDUP_REMOVED lines=9> */
.L_x_110:
[----:B------:R-:W-:Y:S05]  /*4480*/  BSYNC B1 ;  /* 0x0000000000017941 */ /* 0x000fea0003800000 */
.L_x_109:
        /* <DEDUP_REMOVED lines=9> */
.L_x_112:
[----:B------:R-:W-:Y:S05]  /*4520*/  BSYNC B1 ;  /* 0x0000000000017941 */ /* 0x000fea0003800000 */
.L_x_111:
        /* <DEDUP_REMOVED lines=10> */
.L_x_114:
[----:B------:R-:W-:Y:S05]  /*45d0*/  BSYNC B1 ;  /* 0x0000000000017941 */ /* 0x000fea0003800000 */
.L_x_113:
        /* <DEDUP_REMOVED lines=10> */
.L_x_116:
[----:B------:R-:W-:Y:S05]  /*4680*/  BSYNC B1 ;  /* 0x0000000000017941 */ /* 0x000fea0003800000 */
.L_x_115:
        /* <DEDUP_REMOVED lines=9> */
.L_x_118:
[----:B------:R-:W-:Y:S05]  /*4720*/  BSYNC B1 ;  /* 0x0000000000017941 */ /* 0x000fea0003800000 */
.L_x_117:
        /* <DEDUP_REMOVED lines=9> */
.L_x_120:
[----:B------:R-:W-:Y:S05]  /*47c0*/  BSYNC B1 ;  /* 0x0000000000017941 */ /* 0x000fea0003800000 */
.L_x_119:
        /* <DEDUP_REMOVED lines=10> */
.L_x_122:
[----:B------:R-:W-:Y:S05]  /*4870*/  BSYNC B1 ;  /* 0x0000000000017941 */ /* 0x000fea0003800000 */
.L_x_121:
        /* <DEDUP_REMOVED lines=10> */
.L_x_124:
[----:B------:R-:W-:Y:S05]  /*4920*/  BSYNC B1 ;  /* 0x0000000000017941 */ /* 0x000fea0003800000 */
.L_x_123:
        /* <DEDUP_REMOVED lines=9> */
.L_x_126:
[----:B------:R-:W-:Y:S05]  /*49c0*/  BSYNC B1 ;  /* 0x0000000000017941 */ /* 0x000fea0003800000 */
.L_x_125:
        /* <DEDUP_REMOVED lines=9> */
.L_x_128:
[----:B------:R-:W-:Y:S05]  /*4a60*/  BSYNC B1 ;  /* 0x0000000000017941 */ /* 0x000fea0003800000 */
.L_x_127:
        /* <DEDUP_REMOVED lines=10> */
.L_x_130:
[----:B------:R-:W-:Y:S05]  /*4b10*/  BSYNC B1 ;  /* 0x0000000000017941 */ /* 0x000fea0003800000 */
.L_x_129:
        /* <DEDUP_REMOVED lines=10> */
.L_x_132:
[----:B------:R-:W-:Y:S05]  /*4bc0*/  BSYNC B1 ;  /* 0x0000000000017941 */ /* 0x000fea0003800000 */
.L_x_131:
        /* <DEDUP_REMOVED lines=9> */
.L_x_134:
[----:B------:R-:W-:Y:S05]  /*4c60*/  BSYNC B1 ;  /* 0x0000000000017941 */ /* 0x000fea0003800000 */
.L_x_133:
        /* <DEDUP_REMOVED lines=9> */
.L_x_136:
[----:B------:R-:W-:Y:S05]  /*4d00*/  BSYNC B1 ;  /* 0x0000000000017941 */ /* 0x000fea0003800000 */
.L_x_135:
        /* <DEDUP_REMOVED lines=10> */
.L_x_138:
[----:B------:R-:W-:Y:S05]  /*4db0*/  BSYNC B1 ;  /* 0x0000000000017941 */ /* 0x000fea0003800000 */
.L_x_137:
        /* <DEDUP_REMOVED lines=10> */
.L_x_140:
[----:B------:R-:W-:Y:S05]  /*4e60*/  BSYNC B1 ;  /* 0x0000000000017941 */ /* 0x000fea0003800000 */
.L_x_139:
        /* <DEDUP_REMOVED lines=9> */
.L_x_142:
[----:B------:R-:W-:Y:S05]  /*4f00*/  BSYNC B1 ;  /* 0x0000000000017941 */ /* 0x000fea0003800000 */
.L_x_141:
        /* <DEDUP_REMOVED lines=9> */
.L_x_144:
[----:B------:R-:W-:Y:S05]  /*4fa0*/  BSYNC B1 ;  /* 0x0000000000017941 */ /* 0x000fea0003800000 */
.L_x_143:
        /* <DEDUP_REMOVED lines=10> */
.L_x_146:
[----:B------:R-:W-:Y:S05]  /*5050*/  BSYNC B1 ;  /* 0x0000000000017941 */ /* 0x000fea0003800000 */
.L_x_145:
        /* <DEDUP_REMOVED lines=10> */
.L_x_148:
[----:B------:R-:W-:Y:S05]  /*5100*/  BSYNC B1 ;  /* 0x0000000000017941 */ /* 0x000fea0003800000 */
.L_x_147:
        /* <DEDUP_REMOVED lines=9> */
.L_x_150:
[----:B------:R-:W-:Y:S05]  /*51a0*/  BSYNC B1 ;  /* 0x0000000000017941 */ /* 0x000fea0003800000 */
.L_x_149:
        /* <DEDUP_REMOVED lines=9> */
.L_x_152:
[----:B------:R-:W-:Y:S05]  /*5240*/  BSYNC B1 ;  /* 0x0000000000017941 */ /* 0x000fea0003800000 */
.L_x_151:
        /* <DEDUP_REMOVED lines=10> */
.L_x_154:
[----:B------:R-:W-:Y:S05]  /*52f0*/  BSYNC B1 ;  /* 0x0000000000017941 */ /* 0x000fea0003800000 */
.L_x_153:
        /* <DEDUP_REMOVED lines=10> */
.L_x_156:
[----:B------:R-:W-:Y:S05]  /*53a0*/  BSYNC B1 ;  /* 0x0000000000017941 */ /* 0x000fea0003800000 */
.L_x_155:
        /* <DEDUP_REMOVED lines=9> */
.L_x_158:
[----:B------:R-:W-:Y:S05]  /*5440*/  BSYNC B1 ;  /* 0x0000000000017941 */ /* 0x000fea0003800000 */
.L_x_157:
        /* <DEDUP_REMOVED lines=9> */
.L_x_160:
[----:B------:R-:W-:Y:S05]  /*54e0*/  BSYNC B1 ;  /* 0x0000000000017941 */ /* 0x000fea0003800000 */
.L_x_159:
        /* <DEDUP_REMOVED lines=10> */
.L_x_162:
[----:B------:R-:W-:Y:S05]  /*5590*/  BSYNC B1 ;  /* 0x0000000000017941 */ /* 0x000fea0003800000 */
.L_x_161:
        /* <DEDUP_REMOVED lines=10> */
.L_x_164:
[----:B------:R-:W-:Y:S05]  /*5640*/  BSYNC B1 ;  /* 0x0000000000017941 */ /* 0x000fea0003800000 */
.L_x_163:
        /* <DEDUP_REMOVED lines=9> */
.L_x_166:
[----:B------:R-:W-:Y:S05]  /*56e0*/  BSYNC B1 ;  /* 0x0000000000017941 */ /* 0x000fea0003800000 */
.L_x_165:
        /* <DEDUP_REMOVED lines=9> */
.L_x_168:
[----:B------:R-:W-:Y:S05]  /*5780*/  BSYNC B1 ;  /* 0x0000000000017941 */ /* 0x000fea0003800000 */
.L_x_167:
        /* <DEDUP_REMOVED lines=10> */
.L_x_170:
[----:B------:R-:W-:Y:S05]  /*5830*/  BSYNC B1 ;  /* 0x0000000000017941 */ /* 0x000fea0003800000 */
.L_x_169:
        /* <DEDUP_REMOVED lines=10> */
.L_x_172:
[----:B------:R-:W-:Y:S05]  /*58e0*/  BSYNC B1 ;  /* 0x0000000000017941 */ /* 0x000fea0003800000 */
.L_x_171:
        /* <DEDUP_REMOVED lines=9> */
.L_x_174:
[----:B------:R-:W-:Y:S05]  /*5980*/  BSYNC B1 ;  /* 0x0000000000017941 */ /* 0x000fea0003800000 */
.L_x_173:
        /* <DEDUP_REMOVED lines=9> */
.L_x_176:
[----:B------:R-:W-:Y:S05]  /*5a20*/  BSYNC B1 ;  /* 0x0000000000017941 */ /* 0x000fea0003800000 */
.L_x_175:
        /* <DEDUP_REMOVED lines=10> */
.L_x_178:
[----:B------:R-:W-:Y:S05]  /*5ad0*/  BSYNC B1 ;  /* 0x0000000000017941 */ /* 0x000fea0003800000 */
.L_x_177:
        /* <DEDUP_REMOVED lines=10> */
.L_x_180:
[----:B------:R-:W-:Y:S05]  /*5b80*/  BSYNC B1 ;  /* 0x0000000000017941 */ /* 0x000fea0003800000 */
.L_x_179:
        /* <DEDUP_REMOVED lines=9> */
.L_x_182:
[----:B------:R-:W-:Y:S05]  /*5c20*/  BSYNC B1 ;  /* 0x0000000000017941 */ /* 0x000fea0003800000 */
.L_x_181:
        /* <DEDUP_REMOVED lines=9> */
.L_x_184:
[----:B------:R-:W-:Y:S05]  /*5cc0*/  BSYNC B1 ;  /* 0x0000000000017941 */ /* 0x000fea0003800000 */
.L_x_183:
        /* <DEDUP_REMOVED lines=10> */
.L_x_186:
[----:B------:R-:W-:Y:S05]  /*5d70*/  BSYNC B1 ;  /* 0x0000000000017941 */ /* 0x000fea0003800000 */
.L_x_185:
        /* <DEDUP_REMOVED lines=10> */
.L_x_188:
[----:B------:R-:W-:Y:S05]  /*5e20*/  BSYNC B1 ;  /* 0x0000000000017941 */ /* 0x000fea0003800000 */
.L_x_187:
        /* <DEDUP_REMOVED lines=9> */
.L_x_190:
[----:B------:R-:W-:Y:S05]  /*5ec0*/  BSYNC B1 ;  /* 0x0000000000017941 */ /* 0x000fea0003800000 */
.L_x_189:
        /* <DEDUP_REMOVED lines=9> */
.L_x_192:
[----:B------:R-:W-:Y:S05]  /*5f60*/  BSYNC B1 ;  /* 0x0000000000017941 */ /* 0x000fea0003800000 */
.L_x_191:
        /* <DEDUP_REMOVED lines=10> */
.L_x_194:
[----:B------:R-:W-:Y:S05]  /*6010*/  BSYNC B1 ;  /* 0x0000000000017941 */ /* 0x000fea0003800000 */
.L_x_193:
        /* <DEDUP_REMOVED lines=10> */
.L_x_196:
[----:B------:R-:W-:Y:S05]  /*60c0*/  BSYNC B1 ;  /* 0x0000000000017941 */ /* 0x000fea0003800000 */
.L_x_195:
        /* <DEDUP_REMOVED lines=9> */
.L_x_198:
[----:B------:R-:W-:Y:S05]  /*6160*/  BSYNC B1 ;  /* 0x0000000000017941 */ /* 0x000fea0003800000 */
.L_x_197:
        /* <DEDUP_REMOVED lines=9> */
.L_x_200:
[----:B------:R-:W-:Y:S05]  /*6200*/  BSYNC B1 ;  /* 0x0000000000017941 */ /* 0x000fea0003800000 */
.L_x_199:
        /* <DEDUP_REMOVED lines=10> */
.L_x_202:
[----:B------:R-:W-:Y:S05]  /*62b0*/  BSYNC B1 ;  /* 0x0000000000017941 */ /* 0x000fea0003800000 */
.L_x_201:
        /* <DEDUP_REMOVED lines=10> */
.L_x_204:
[----:B------:R-:W-:Y:S05]  /*6360*/  BSYNC B1 ;  /* 0x0000000000017941 */ /* 0x000fea0003800000 */
.L_x_203:
        /* <DEDUP_REMOVED lines=9> */
.L_x_206:
[----:B------:R-:W-:Y:S05]  /*6400*/  BSYNC B1 ;  /* 0x0000000000017941 */ /* 0x000fea0003800000 */
.L_x_205:
        /* <DEDUP_REMOVED lines=9> */
.L_x_208:
[----:B------:R-:W-:Y:S05]  /*64a0*/  BSYNC B1 ;  /* 0x0000000000017941 */ /* 0x000fea0003800000 */
.L_x_207:
        /* <DEDUP_REMOVED lines=10> */
.L_x_210:
[----:B------:R-:W-:Y:S05]  /*6550*/  BSYNC B1 ;  /* 0x0000000000017941 */ /* 0x000fea0003800000 */
.L_x_209:
        /* <DEDUP_REMOVED lines=10> */
.L_x_212:
[----:B------:R-:W-:Y:S05]  /*6600*/  BSYNC B1 ;  /* 0x0000000000017941 */ /* 0x000fea0003800000 */
.L_x_211:
        /* <DEDUP_REMOVED lines=9> */
.L_x_214:
[----:B------:R-:W-:Y:S05]  /*66a0*/  BSYNC B1 ;  /* 0x0000000000017941 */ /* 0x000fea0003800000 */
.L_x_213:
        /* <DEDUP_REMOVED lines=9> */
.L_x_216:
[----:B------:R-:W-:Y:S05]  /*6740*/  BSYNC B1 ;  /* 0x0000000000017941 */ /* 0x000fea0003800000 */
.L_x_215:
        /* <DEDUP_REMOVED lines=10> */
.L_x_218:
[----:B------:R-:W-:Y:S05]  /*67f0*/  BSYNC B1 ;  /* 0x0000000000017941 */ /* 0x000fea0003800000 */
.L_x_217:
        /* <DEDUP_REMOVED lines=10> */
.L_x_220:
[----:B------:R-:W-:Y:S05]  /*68a0*/  BSYNC B1 ;  /* 0x0000000000017941 */ /* 0x000fea0003800000 */
.L_x_219:
        /* <DEDUP_REMOVED lines=9> */
.L_x_222:
[----:B------:R-:W-:Y:S05]  /*6940*/  BSYNC B1 ;  /* 0x0000000000017941 */ /* 0x000fea0003800000 */
.L_x_221:
        /* <DEDUP_REMOVED lines=9> */
.L_x_224:
[----:B------:R-:W-:Y:S05]  /*69e0*/  BSYNC B1 ;  /* 0x0000000000017941 */ /* 0x000fea0003800000 */
.L_x_223:
        /* <DEDUP_REMOVED lines=10> */
.L_x_226:
[----:B------:R-:W-:Y:S05]  /*6a90*/  BSYNC B1 ;  /* 0x0000000000017941 */ /* 0x000fea0003800000 */
.L_x_225:
        /* <DEDUP_REMOVED lines=10> */
.L_x_228:
[----:B------:R-:W-:Y:S05]  /*6b40*/  BSYNC B1 ;  /* 0x0000000000017941 */ /* 0x000fea0003800000 */
.L_x_227:
        /* <DEDUP_REMOVED lines=9> */
.L_x_230:
[----:B------:R-:W-:Y:S05]  /*6be0*/  BSYNC B1 ;  /* 0x0000000000017941 */ /* 0x000fea0003800000 */
.L_x_229:
        /* <DEDUP_REMOVED lines=9> */
.L_x_232:
[----:B------:R-:W-:Y:S05]  /*6c80*/  BSYNC B1 ;  /* 0x0000000000017941 */ /* 0x000fea0003800000 */
.L_x_231:
        /* <DEDUP_REMOVED lines=10> */
.L_x_234:
[----:B------:R-:W-:Y:S05]  /*6d30*/  BSYNC B1 ;  /* 0x0000000000017941 */ /* 0x000fea0003800000 */
.L_x_233:
        /* <DEDUP_REMOVED lines=10> */
.L_x_236:
[----:B------:R-:W-:Y:S05]  /*6de0*/  BSYNC B1 ;  /* 0x0000000000017941 */ /* 0x000fea0003800000 */
.L_x_235:
        /* <DEDUP_REMOVED lines=9> */
.L_x_238:
[----:B------:R-:W-:Y:S05]  /*6e80*/  BSYNC B1 ;  /* 0x0000000000017941 */ /* 0x000fea0003800000 */
.L_x_237:
        /* <DEDUP_REMOVED lines=9> */
.L_x_240:
[----:B------:R-:W-:Y:S05]  /*6f20*/  BSYNC B1 ;  /* 0x0000000000017941 */ /* 0x000fea0003800000 */
.L_x_239:
        /* <DEDUP_REMOVED lines=10> */
.L_x_242:
[----:B------:R-:W-:Y:S05]  /*6fd0*/  BSYNC B1 ;  /* 0x0000000000017941 */ /* 0x000fea0003800000 */
.L_x_241:
        /* <DEDUP_REMOVED lines=10> */
.L_x_244:
[----:B------:R-:W-:Y:S05]  /*7080*/  BSYNC B1 ;  /* 0x0000000000017941 */ /* 0x000fea0003800000 */
.L_x_243:
        /* <DEDUP_REMOVED lines=9> */
.L_x_246:
[----:B------:R-:W-:Y:S05]  /*7120*/  BSYNC B1 ;  /* 0x0000000000017941 */ /* 0x000fea0003800000 */
.L_x_245:
        /* <DEDUP_REMOVED lines=9> */
.L_x_248:
[----:B------:R-:W-:Y:S05]  /*71c0*/  BSYNC B1 ;  /* 0x0000000000017941 */ /* 0x000fea0003800000 */
.L_x_247:
        /* <DEDUP_REMOVED lines=10> */
.L_x_250:
[----:B------:R-:W-:Y:S05]  /*7270*/  BSYNC B1 ;  /* 0x0000000000017941 */ /* 0x000fea0003800000 */
.L_x_249:
        /* <DEDUP_REMOVED lines=10> */
.L_x_252:
[----:B------:R-:W-:Y:S05]  /*7320*/  BSYNC B1 ;  /* 0x0000000000017941 */ /* 0x000fea0003800000 */
.L_x_251:
        /* <DEDUP_REMOVED lines=9> */
.L_x_254:
[----:B------:R-:W-:Y:S05]  /*73c0*/  BSYNC B1 ;  /* 0x0000000000017941 */ /* 0x000fea0003800000 */
.L_x_253:
        /* <DEDUP_REMOVED lines=9> */
.L_x_256:
[----:B------:R-:W-:Y:S05]  /*7460*/  BSYNC B1 ;  /* 0x0000000000017941 */ /* 0x000fea0003800000 */
.L_x_255:
        /* <DEDUP_REMOVED lines=10> */
.L_x_258:
[----:B------:R-:W-:Y:S05]  /*7510*/  BSYNC B1 ;  /* 0x0000000000017941 */ /* 0x000fea0003800000 */
.L_x_257:
        /* <DEDUP_REMOVED lines=10> */
.L_x_260:
[----:B------:R-:W-:Y:S05]  /*75c0*/  BSYNC B1 ;  /* 0x0000000000017941 */ /* 0x000fea0003800000 */
.L_x_259:
        /* <DEDUP_REMOVED lines=9> */
.L_x_262:
[----:B------:R-:W-:Y:S05]  /*7660*/  BSYNC B1 ;  /* 0x0000000000017941 */ /* 0x000fea0003800000 */
.L_x_261:
        /* <DEDUP_REMOVED lines=9> */
.L_x_264:
[----:B------:R-:W-:Y:S05]  /*7700*/  BSYNC B1 ;  /* 0x0000000000017941 */ /* 0x000fea0003800000 */
.L_x_263:
        /* <DEDUP_REMOVED lines=10> */
.L_x_266:
[----:B------:R-:W-:Y:S05]  /*77b0*/  BSYNC B1 ;  /* 0x0000000000017941 */ /* 0x000fea0003800000 */
.L_x_265:
        /* <DEDUP_REMOVED lines=10> */
.L_x_268:
[----:B------:R-:W-:Y:S05]  /*7860*/  BSYNC B1 ;  /* 0x0000000000017941 */ /* 0x000fea0003800000 */
.L_x_267:
        /* <DEDUP_REMOVED lines=9> */
.L_x_270:
[----:B------:R-:W-:Y:S05]  /*7900*/  BSYNC B1 ;  /* 0x0000000000017941 */ /* 0x000fea0003800000 */
.L_x_269:
        /* <DEDUP_REMOVED lines=9> */
.L_x_272:
[----:B------:R-:W-:Y:S05]  /*79a0*/  BSYNC B1 ;  /* 0x0000000000017941 */ /* 0x000fea0003800000 */
.L_x_271:
        /* <DEDUP_REMOVED lines=10> */
.L_x_274:
[----:B------:R-:W-:Y:S05]  /*7a50*/  BSYNC B1 ;  /* 0x0000000000017941 */ /* 0x000fea0003800000 */
.L_x_273:
        /* <DEDUP_REMOVED lines=10> */
.L_x_276:
[----:B------:R-:W-:Y:S05]  /*7b00*/  BSYNC B1 ;  /* 0x0000000000017941 */ /* 0x000fea0003800000 */
.L_x_275:
        /* <DEDUP_REMOVED lines=9> */
.L_x_278:
[----:B------:R-:W-:Y:S05]  /*7ba0*/  BSYNC B1 ;  /* 0x0000000000017941 */ /* 0x000fea0003800000 */
.L_x_277:
        /* <DEDUP_REMOVED lines=9> */
.L_x_280:
[----:B------:R-:W-:Y:S05]  /*7c40*/  BSYNC B1 ;  /* 0x0000000000017941 */ /* 0x000fea0003800000 */
.L_x_279:
        /* <DEDUP_REMOVED lines=10> */
.L_x_282:
[----:B------:R-:W-:Y:S05]  /*7cf0*/  BSYNC B1 ;  /* 0x0000000000017941 */ /* 0x000fea0003800000 */
.L_x_281:
        /* <DEDUP_REMOVED lines=10> */
.L_x_284:
[----:B------:R-:W-:Y:S05]  /*7da0*/  BSYNC B1 ;  /* 0x0000000000017941 */ /* 0x000fea0003800000 */
.L_x_283:
        /* <DEDUP_REMOVED lines=9> */
.L_x_286:
[----:B------:R-:W-:Y:S05]  /*7e40*/  BSYNC B1 ;  /* 0x0000000000017941 */ /* 0x000fea0003800000 */
.L_x_285:
[----:B0----5:R-:W-:Y:S01]  /*7e50*/  HADD2.F32 R3, -RZ, R18.H0_H0 ;  /* 0x20000012ff037230 */ /* 0x021fe20000004100 */
[----:B------:R-:W-:Y:S01]  /*7e60*/  ISETP.GT.AND P0, PT, R4, 0x8, P0 ;  /* 0x000000080400780c */ /* 0x000fe20000704270 */
[----:B------:R-:W-:Y:S01]  /*7e70*/  @P1 IMAD.MOV.U32 R2, RZ, RZ, R10 ;  /* 0x000000ffff021224 */ /* 0x000fe200078e000a */
[----:B------:R-:W-:Y:S02]  /*7e80*/  BSSY B1, `(.L_x_287) ;  /* 0x0000009000017945 */ /* 0x000fe40003800000 */
[----:B------:R-:W-:-:S04]  /*7e90*/  FMUL R3, R3, R22 ;  /* 0x0000001603037220 */ /* 0x000fc80000400000 */
[----:B------:R-:W-:-:S05]  /*7ea0*/  FFMA R3, R150, R23, R3 ;  /* 0x0000001796037223 */ /* 0x000fca0000000003 */
[----:B------:R-:W-:-:S04]  /*7eb0*/  F2FP.F16.F32.PACK_AB R3, RZ, R3 ;  /* 0x00000003ff03723e */ /* 0x000fc800000000ff */
[----:B------:R-:W-:Y:S01]  /*7ec0*/  PRMT R0, R3, 0x7610, R0 ;  /* 0x0000761003007816 */ /* 0x000fe20000000000 */
[----:B------:R-:W-:-:S05]  /*7ed0*/  @P1 IMAD.MOV.U32 R3, RZ, RZ, R11 ;  /* 0x000000ffff031224 */ /* 0x000fca00078e000b */
[----:B------:R0:W-:Y:S01]  /*7ee0*/  @P1 STG.E.U16 desc[UR50][R2.64+0x1f0], R0 ;  /* 0x0001f00002001986 */ /* 0x0001e2000c101532 */
[----:B------:R-:W-:Y:S05]  /*7ef0*/  @!P0 BRA `(.L_x_288) ;  /* 0x0000000000048947 */ /* 0x000fea0003800000 */
[----:B------:R0:W5:Y:S02]  /*7f00*/  LDG.E.LTC128B.U16 R18, desc[UR50][R8.64+0x1f2] ;  /* 0x0001f23208127981 */ /* 0x000164000c1e1520 */
.L_x_288:
[----:B------:R-:W-:Y:S05]  /*7f10*/  BSYNC B1 ;  /* 0x0000000000017941 */ /* 0x000fea0003800000 */
.L_x_287:
[----:B------:R-:W-:Y:S05]  /*7f20*/  @!P0 BRA `(.L_x_289) ;  /* 0x0000002400408947 */ /* 0x000fea0003800000 */
[----:B0----5:R-:W-:-:S05]  /*7f30*/  HADD2.F32 R3, -RZ, R18.H0_H0 ;  /* 0x20000012ff037230 */ /* 0x021fca0000004100 */
[----:B------:R-:W-:-:S04]  /*7f40*/  FMUL R0, R3, R22 ;  /* 0x0000001603007220 */ /* 0x000fc80000400000 */
[----:B------:R-:W-:-:S05]  /*7f50*/  FFMA R0, R151, R23, R0 ;  /* 0x0000001797007223 */ /* 0x000fca0000000000 */
[----:B------:R-:W-:-:S05]  /*7f60*/  F2FP.F16.F32.PACK_AB R0, RZ, R0 ;  /* 0x00000000ff00723e */ /* 0x000fca00000000ff */
[----:B------:R0:W-:Y:S01]  /*7f70*/  STG.E.U16 desc[UR50][R10.64+0x1f2], R0 ;  /* 0x0001f2000a007986 */ /* 0x0001e2000c101532 */
[----:B------:R-:W-:Y:S05]  /*7f80*/  BRA `(.L_x_289) ;  /* 0x0000002400287947 */ /* 0x000fea0003800000 */
.L_x_36:
[----:B------:R-:W-:Y:S01]  /*7f90*/  ISETP.GT.AND P0, PT, R0, 0x1, PT ;  /* 0x000000010000780c */ /* 0x000fe20003f04270 */
[----:B------:R-:W-:Y:S01]  /*7fa0*/  ULDC.64 UR4, c[0x0][0x5c0] ;  /* 0x0001700000047ab9 */ /* 0x000fe20000000a00 */
[-C--:B------:R-:W-:Y:S01]  /*7fb0*/  FMUL R24, R24, R23.reuse ;  /* 0x0000001718187220 */ /* 0x080fe20000400000 */
[-C--:B------:R-:W-:Y:S01]  /*7fc0*/  FMUL R25, R25, R23.reuse ;  /* 0x0000001719197220 */ /* 0x080fe20000400000 */
[----:B------:R-:W-:Y:S01]  /*7fd0*/  ISETP.GT.AND P3, PT, R4, RZ, P0 ;  /* 0x000000ff0400720c */ /* 0x000fe20000764270 */
[-C--:B------:R-:W-:Y:S01]  /*7fe0*/  FMUL R26, R26, R23.reuse ;  /* 0x000000171a1a7220 */ /* 0x080fe20000400000 */
[----:B------:R-:W-:Y:S01]  /*7ff0*/  LEA R2, P4, R172, UR4, 0x1 ;  /* 0x00000004ac027c11 */ /* 0x000fe2000f8808ff */
[-C--:B------:R-:W-:Y:S01]  /*8000*/  FMUL R27, R27, R23.reuse ;  /* 0x000000171b1b7220 */ /* 0x080fe20000400000 */
[----:B------:R-:W-:Y:S01]  /*8010*/  F2FP.F16.F32.PACK_AB R24, RZ, R24 ;  /* 0x00000018ff18723e */ /* 0x000fe200000000ff */
[-C--:B------:R-:W-:Y:S01]  /*8020*/  FMUL R28, R28, R23.reuse ;  /* 0x000000171c1c7220 */ /* 0x080fe20000400000 */
[----:B------:R-:W-:Y:S01]  /*8030*/  LEA.HI.X R3, R172, UR5, R175, 0x1, P4 ;  /* 0x00000005ac037c11 */ /* 0x000fe2000a0f0caf */
[----:B------:R-:W-:Y:S01]  /*8040*/  FMUL R29, R29, R23 ;  /* 0x000000171d1d7220 */ /* 0x000fe20000400000 */
[----:B------:R-:W-:Y:S01]  /*8050*/  F2FP.F16.F32.PACK_AB R25, RZ, R25 ;  /* 0x00000019ff19723e */ /* 0x000fe200000000ff */
[-C--:B------:R-:W-:Y:S01]  /*8060*/  FMUL R30, R30, R23.reuse ;  /* 0x000000171e1e7220 */ /* 0x080fe20000400000 */
[C---:B------:R-:W-:Y:S01]  /*8070*/  SHF.L.U64.HI R11, R10.reuse, 0x4, R11 ;  /* 0x000000040a0b7819 */ /* 0x040fe2000001020b */
[----:B------:R-:W-:Y:S01]  /*8080*/  @P1 STG.E.U16 desc[UR50][R2.64], R24 ;  /* 0x0000001802001986 */ /* 0x000fe2000c101532 */
[----:B------:R-:W-:Y:S01]  /*8090*/  LEA R6, P4, R10, R2, 0x4 ;  /* 0x000000020a067211 */ /* 0x000fe200078820ff */
[-C--:B------:R-:W-:Y:S01]  /*80a0*/  FMUL R31, R31, R23.reuse ;  /* 0x000000171f1f7220 */ /* 0x080fe20000400000 */
[----:B------:R-:W-:Y:S01]  /*80b0*/  ISETP.GT.AND P2, PT, R4, 0x8, P2 ;  /* 0x000000080400780c */ /* 0x000fe20001744270 */
[----:B------:R-:W-:Y:S01]  /*80c0*/  @P3 STG.E.U16 desc[UR50][R2.64+0x2], R25 ;  /* 0x0000021902003986 */ /* 0x000fe2000c101532 */
[----:B------:R-:W-:Y:S01]  /*80d0*/  ISETP.GT.AND P1, PT, R0, 0x8, PT ;  /* 0x000000080000780c */ /* 0x000fe20003f24270 */
[----:B------:R-:W-:Y:S01]  /*80e0*/  IMAD.X R7, R11, 0x1, R3, P4 ;  /* 0x000000010b077824 */ /* 0x000fe200020e0603 */
[----:B------:R-:W-:Y:S01]  /*80f0*/  ISETP.GT.AND P3, PT, R4, 0x8, P0 ;  /* 0x000000080400780c */ /* 0x000fe20000764270 */
[-C--:B------:R-:W-:Y:S01]  /*8100*/  FMUL R32, R32, R23.reuse ;  /* 0x0000001720207220 */ /* 0x080fe20000400000 */
[----:B------:R-:W-:Y:S01]  /*8110*/  ISETP.GT.AND P0, PT, R0, 0x9, PT ;  /* 0x000000090000780c */ /* 0x000fe20003f04270 */
[-C--:B------:R-:W-:Y:S01]  /*8120*/  FMUL R33, R33, R23.reuse ;  /* 0x0000001721217220 */ /* 0x080fe20000400000 */
[----:B------:R-:W-:Y:S01]  /*8130*/  ISETP.GT.AND P5, PT, R4, RZ, P1 ;  /* 0x000000ff0400720c */ /* 0x000fe20000fa4270 */
[-C--:B------:R-:W-:Y:S01]  /*8140*/  FMUL R34, R34, R23.reuse ;  /* 0x0000001722227220 */ /* 0x080fe20000400000 */
[----:B------:R-:W-:Y:S01]  /*8150*/  ISETP.GT.AND P4, PT, R4, RZ, P0 ;  /* 0x000000ff0400720c */ /* 0x000fe20000784270 */
[-C--:B------:R-:W-:Y:S01]  /*8160*/  FMUL R35, R35, R23.reuse ;  /* 0x0000001723237220 */ /* 0x080fe20000400000 */
[----:B------:R-:W-:Y:S01]  /*8170*/  F2FP.F16.F32.PACK_AB R26, RZ, R26 ;  /* 0x0000001aff1a723e */ /* 0x000fe200000000ff */
[----:B------:R-:W-:Y:S01]  /*8180*/  FMUL R36, R36, R23 ;  /* 0x0000001724247220 */ /* 0x000fe20000400000 */
[----:B------:R-:W-:Y:S01]  /*8190*/  F2FP.F16.F32.PACK_AB R27, RZ, R27 ;  /* 0x0000001bff1b723e */ /* 0x000fe200000000ff */
[----:B------:R-:W-:Y:S01]  /*81a0*/  FMUL R37, R37, R23 ;  /* 0x0000001725257220 */ /* 0x000fe20000400000 */
[----:B------:R-:W-:Y:S01]  /*81b0*/  F2FP.F16.F32.PACK_AB R28, RZ, R28 ;  /* 0x0000001cff1c723e */ /* 0x000fe200000000ff */
[----:B------:R-:W-:Y:S01]  /*81c0*/  @P2 STG.E.U16 desc[UR50][R6.64], R26 ;  /* 0x0000001a06002986 */ /* 0x000fe2000c101532 */
[----:B------:R-:W-:Y:S01]  /*81d0*/  F2FP.F16.F32.PACK_AB R29, RZ, R29 ;  /* 0x0000001dff1d723e */ /* 0x000fe200000000ff */
[-C--:B------:R-:W-:Y:S01]  /*81e0*/  FMUL R38, R38, R23.reuse ;  /* 0x0000001726267220 */ /* 0x080fe20000400000 */
[----:B------:R-:W-:Y:S01]  /*81f0*/  ISETP.GT.AND P1, PT, R4, 0x8, P1 ;  /* 0x000000080400780c */ /* 0x000fe20000f24270 */
[----:B------:R-:W-:Y:S01]  /*8200*/  @P3 STG.E.U16 desc[UR50][R6.64+0x2], R27 ;  /* 0x0000021b06003986 */ /* 0x000fe2000c101532 */
[----:B------:R-:W-:Y:S01]  /*8210*/  ISETP.GT.AND P3, PT, R0, 0x10, PT ;  /* 0x000000100000780c */ /* 0x000fe20003f64270 */
[-C--:B------:R-:W-:Y:S01]  /*8220*/  FMUL R39, R39, R23.reuse ;  /* 0x0000001727277220 */ /* 0x080fe20000400000 */
[----:B------:R-:W-:Y:S01]  /*8230*/  ISETP.GT.AND P2, PT, R4, 0x8, P0 ;  /* 0x000000080400780c */ /* 0x000fe20000744270 */
[----:B------:R-:W-:Y:S01]  /*8240*/  @P5 STG.E.U16 desc[UR50][R2.64+0x10], R28 ;  /* 0x0000101c02005986 */ /* 0x000fe2000c101532 */
[----:B------:R-:W-:Y:S01]  /*8250*/  ISETP.GT.AND P0, PT, R0, 0x11, PT ;  /* 0x000000110000780c */ /* 0x000fe20003f04270 */
[-C--:B------:R-:W-:Y:S01]  /*8260*/  FMUL R40, R40, R23.reuse ;  /* 0x0000001728287220 */ /* 0x080fe20000400000 */
[----:B------:R-:W-:Y:S01]  /*8270*/  F2FP.F16.F32.PACK_AB R30, RZ, R30 ;  /* 0x0000001eff1e723e */ /* 0x000fe200000000ff */
[----:B------:R-:W-:Y:S01]  /*8280*/  @P4 STG.E.U16 desc[UR50][R2.64+0x12], R29 ;  /* 0x0000121d02004986 */ /* 0x000fe2000c101532 */
[C---:B------:R-:W-:Y:S01]  /*8290*/  ISETP.GT.AND P4, PT, R4.reuse, RZ, P3 ;  /* 0x000000ff0400720c */ /* 0x040fe20001f84270 */
[----:B------:R-:W-:Y:S01]  /*82a0*/  FMUL R41, R41, R23 ;  /* 0x0000001729297220 */ /* 0x000fe20000400000 */
[----:B------:R-:W-:Y:S01]  /*82b0*/  ISETP.GT.AND P5, PT, R4, RZ, P0 ;  /* 0x000000ff0400720c */ /* 0x000fe200007a4270 */
[----:B------:R-:W-:Y:S01]  /*82c0*/  @P1 STG.E.U16 desc[UR50][R6.64+0x10], R30 ;  /* 0x0000101e06001986 */ /* 0x000fe2000c101532 */
[----:B------:R-:W-:Y:S01]  /*82d0*/  F2FP.F16.F32.PACK_AB R31, RZ, R31 ;  /* 0x0000001fff1f723e */ /* 0x000fe200000000ff */
[-C--:B------:R-:W-:Y:S01]  /*82e0*/  FMUL R42, R42, R23.reuse ;  /* 0x000000172a2a7220 */ /* 0x080fe20000400000 */
[----:B------:R-:W-:Y:S01]  /*82f0*/  F2FP.F16.F32.PACK_AB R32, RZ, R32 ;  /* 0x00000020ff20723e */ /* 0x000fe200000000ff */
[----:B------:R-:W-:Y:S01]  /*8300*/  FMUL R43, R43, R23 ;  /* 0x000000172b2b7220 */ /* 0x000fe20000400000 */
[----:B------:R-:W-:Y:S01]  /*8310*/  ISETP.GT.AND P1, PT, R4, 0x8, P3 ;  /* 0x000000080400780c */ /* 0x000fe20001f24270 */
[----:B------:R-:W-:Y:S01]  /*8320*/  @P2 STG.E.U16 desc[UR50][R6.64+0x12], R31 ;  /* 0x0000121f06002986 */ /* 0x000fe2000c101532 */
[----:B------:R-:W-:Y:S01]  /*8330*/  F2FP.F16.F32.PACK_AB R33, RZ, R33 ;  /* 0x00000021ff21723e */ /* 0x000fe200000000ff */
[-C--:B------:R-:W-:Y:S01]  /*8340*/  FMUL R44, R44, R23.reuse ;  /* 0x000000172c2c7220 */ /* 0x080fe20000400000 */
[----:B------:R-:W-:Y:S01]  /*8350*/  ISETP.GT.AND P3, PT, R0, 0x18, PT ;  /* 0x000000180000780c */ /* 0x000fe20003f64270 */
[----:B------:R-:W-:Y:S01]  /*8360*/  @P4 STG.E.U16 desc[UR50][R2.64+0x20], R32 ;  /* 0x0000202002004986 */ /* 0x000fe2000c101532 */
[----:B------:R-:W-:Y:S01]  /*8370*/  ISETP.GT.AND P2, PT, R4, 0x8, P0 ;  /* 0x000000080400780c */ /* 0x000fe20000744270 */
[-C--:B------:R-:W-:Y:S01]  /*8380*/  FMUL R45, R45, R23.reuse ;  /* 0x000000172d2d7220 */ /* 0x080fe20000400000 */
[----:B------:R-:W-:Y:S01]  /*8390*/  ISETP.GT.AND P0, PT, R0, 0x19, PT ;  /* 0x000000190000780c */ /* 0x000fe20003f04270 */
[----:B------:R-:W-:Y:S01]  /*83a0*/  @P5 STG.E.U16 desc[UR50][R2.64+0x22], R33 ;  /* 0x0000222102005986 */ /* 0x000fe2000c101532 */
[----:B------:R-:W-:Y:S01]  /*83b0*/  ISETP.GT.AND P4, PT, R4, RZ, P3 ;  /* 0x000000ff0400720c */ /* 0x000fe20001f84270 */
[-C--:B------:R-:W-:Y:S01]  /*83c0*/  FMUL R46, R46, R23.reuse ;  /* 0x000000172e2e7220 */ /* 0x080fe20000400000 */
[----:B------:R-:W-:Y:S01]  /*83d0*/  ISETP.GT.AND P5, PT, R4, RZ, P0 ;  /* 0x000000ff0400720c */ /* 0x000fe200007a4270 */
[-C--:B------:R-:W-:Y:S01]  /*83e0*/  FMUL R47, R47, R23.reuse ;  /* 0x000000172f2f7220 */ /* 0x080fe20000400000 */
[----:B------:R-:W-:Y:S01]  /*83f0*/  F2FP.F16.F32.PACK_AB R34, RZ, R34 ;  /* 0x00000022ff22723e */ /* 0x000fe200000000ff */
[----:B------:R-:W-:Y:S01]  /*8400*/  FMUL R48, R48, R23 ;  /* 0x0000001730307220 */ /* 0x000fe20000400000 */
[----:B------:R-:W-:Y:S01]  /*8410*/  F2FP.F16.F32.PACK_AB R35, RZ, R35 ;  /* 0x00000023ff23723e */ /* 0x000fe200000000ff */
[-C--:B------:R-:W-:Y:S01]  /*8420*/  FMUL R49, R49, R23.reuse ;  /* 0x0000001731317220 */ /* 0x080fe20000400000 */
[----:B------:R-:W-:Y:S01]  /*8430*/  F2FP.F16.F32.PACK_AB R36, RZ, R36 ;  /* 0x00000024ff24723e */ /* 0x000fe200000000ff */
[----:B------:R-:W-:Y:S01]  /*8440*/  @P1 STG.E.U16 desc[UR50][R6.64+0x20], R34 ;  /* 0x0000202206001986 */ /* 0x000fe2000c101532 */
[----:B------:R-:W-:Y:S01]  /*8450*/  ISETP.GT.AND P1, PT, R4, 0x8, P3 ;  /* 0x000000080400780c */ /* 0x000fe20001f24270 */
[----:B------:R-:W-:Y:S01]  /*8460*/  FMUL R50, R50, R23 ;  /* 0x0000001732327220 */ /* 0x000fe20000400000 */
[----:B------:R-:W-:Y:S01]  /*8470*/  F2FP.F16.F32.PACK_AB R37, RZ, R37 ;  /* 0x00000025ff25723e */ /* 0x000fe200000000ff */
[----:B------:R-:W-:Y:S01]  /*8480*/  @P2 STG.E.U16 desc[UR50][R6.64+0x22], R35 ;  /* 0x0000222306002986 */ /* 0x000fe2000c101532 */
[----:B------:R-:W-:Y:S01]  /*8490*/  ISETP.GT.AND P3, PT, R0, 0x20, PT ;  /* 0x000000200000780c */ /* 0x000fe20003f64270 */
[-C--:B------:R-:W-:Y:S01]  /*84a0*/  FMUL R51, R51, R23.reuse ;  /* 0x0000001733337220 */ /* 0x080fe20000400000 */
[----:B------:R-:W-:Y:S01]  /*84b0*/  ISETP.GT.AND P2, PT, R4, 0x8, P0 ;  /* 0x000000080400780c */ /* 0x000fe20000744270 */
[----:B------:R-:W-:Y:S01]  /*84c0*/  @P4 STG.E.U16 desc[UR50][R2.64+0x30], R36 ;  /* 0x0000302402004986 */ /* 0x000fe2000c101532 */
[----:B------:R-:W-:Y:S01]  /*84d0*/  ISETP.GT.AND P0, PT, R0, 0x21, PT ;  /* 0x000000210000780c */ /* 0x000fe20003f04270 */
[-C--:B------:R-:W-:Y:S01]  /*84e0*/  FMUL R52, R52, R23.reuse ;  /* 0x0000001734347220 */ /* 0x080fe20000400000 */
[C---:B------:R-:W-:Y:S01]  /*84f0*/  ISETP.GT.AND P4, PT, R4.reuse, RZ, P3 ;  /* 0x000000ff0400720c */ /* 0x040fe20001f84270 */
[----:B------:R-:W-:Y:S01]  /*8500*/  @P5 STG.E.U16 desc[UR50][R2.64+0x32], R37 ;  /* 0x0000322502005986 */ /* 0x000fe2000c101532 */
        /* <DEDUP_REMOVED lines=328> */
[----:B------:R-:W-:-:S02]  /*9990*/  ISETP.GT.AND P1, PT, R4, 0x8, P3 ;  /* 0x000000080400780c */ /* 0x000fc40001f24270 */
[----:B------:R-:W-:Y:S01]  /*99a0*/  F2FP.F16.F32.PACK_AB R105, RZ, R105 ;  /* 0x00000069ff69723e */ /* 0x000fe200000000ff */
[----:B------:R-:W-:Y:S01]  /*99b0*/  @P2 STG.E.U16 desc[UR50][R6.64+0x132], R103 ;  /* 0x0001326706002986 */ /* 0x000fe2000c101532 */
[----:B------:R-:W-:Y:S02]  /*99c0*/  ISETP.GT.AND P3, PT, R0, 0xa8, PT ;  /* 0x000000a80000780c */ /* 0x000fe40003f64270 */
[----:B------:R-:W-:Y:S01]  /*99d0*/  ISETP.GT.AND P2, PT, R4, 0x8, P0 ;  /* 0x000000080400780c */ /* 0x000fe20000744270 */
[----:B------:R-:W-:Y:S01]  /*99e0*/  @P4 STG.E.U16 desc[UR50][R2.64+0x140], R104 ;  /* 0x0001406802004986 */ /* 0x000fe2000c101532 */
[----:B------:R-:W-:Y:S02]  /*99f0*/  ISETP.GT.AND P0, PT, R0, 0xa9, PT ;  /* 0x000000a90000780c */ /* 0x000fe40003f04270 */
[C---:B------:R-:W-:Y:S01]  /*9a00*/  ISETP.GT.AND P4, PT, R4.reuse, RZ, P3 ;  /* 0x000000ff0400720c */ /* 0x040fe20001f84270 */
[----:B------:R-:W-:Y:S01]  /*9a10*/  @P5 STG.E.U16 desc[UR50][R2.64+0x142], R105 ;  /* 0x0001426902005986 */ /* 0x000fe2000c101532 */
[----:B------:R-:W-:-:S02]  /*9a20*/  ISETP.GT.AND P5, PT, R4, RZ, P0 ;  /* 0x000000ff0400720c */ /* 0x000fc400007a4270 */
[----:B------:R-:W-:Y:S02]  /*9a30*/  F2FP.F16.F32.PACK_AB R106, RZ, R106 ;  /* 0x0000006aff6a723e */ /* 0x000fe400000000ff */
[----:B------:R-:W-:Y:S02]  /*9a40*/  F2FP.F16.F32.PACK_AB R107, RZ, R107 ;  /* 0x0000006bff6b723e */ /* 0x000fe400000000ff */
[----:B------:R-:W-:Y:S01]  /*9a50*/  F2FP.F16.F32.PACK_AB R108, RZ, R108 ;  /* 0x0000006cff6c723e */ /* 0x000fe200000000ff */
[----:B------:R-:W-:Y:S01]  /*9a60*/  @P1 STG.E.U16 desc[UR50][R6.64+0x140], R106 ;  /* 0x0001406a06001986 */ /* 0x000fe2000c101532 */
[----:B------:R-:W-:Y:S02]  /*9a70*/  ISETP.GT.AND P1, PT, R4, 0x8, P3 ;  /* 0x000000080400780c */ /* 0x000fe40001f24270 */
[----:B------:R-:W-:Y:S01]  /*9a80*/  F2FP.F16.F32.PACK_AB R109, RZ, R109 ;  /* 0x0000006dff6d723e */ /* 0x000fe200000000ff */
[----:B------:R-:W-:Y:S01]  /*9a90*/  @P2 STG.E.U16 desc[UR50][R6.64+0x142], R107 ;  /* 0x0001426b06002986 */ /* 0x000fe2000c101532 */
[----:B------:R-:W-:-:S02]  /*9aa0*/  ISETP.GT.AND P3, PT, R0, 0xb0, PT ;  /* 0x000000b00000780c */ /* 0x000fc40003f64270 */
[----:B------:R-:W-:Y:S01]  /*9ab0*/  ISETP.GT.AND P2, PT, R4, 0x8, P0 ;  /* 0x000000080400780c */ /* 0x000fe20000744270 */
[----:B------:R-:W-:Y:S01]  /*9ac0*/  @P4 STG.E.U16 desc[UR50][R2.64+0x150], R108 ;  /* 0x0001506c02004986 */ /* 0x000fe2000c101532 */
[----:B------:R-:W-:Y:S02]  /*9ad0*/  ISETP.GT.AND P0, PT, R0, 0xb1, PT ;  /* 0x000000b10000780c */ /* 0x000fe40003f04270 */
[C---:B------:R-:W-:Y:S01]  /*9ae0*/  ISETP.GT.AND P4, PT, R4.reuse, RZ, P3 ;  /* 0x000000ff0400720c */ /* 0x040fe20001f84270 */
[----:B------:R-:W-:Y:S01]  /*9af0*/  @P5 STG.E.U16 desc[UR50][R2.64+0x152], R109 ;  /* 0x0001526d02005986 */ /* 0x000fe2000c101532 */
[----:B------:R-:W-:Y:S02]  /*9b00*/  ISETP.GT.AND P5, PT, R4, RZ, P0 ;  /* 0x000000ff0400720c */ /* 0x000fe400007a4270 */
[----:B------:R-:W-:Y:S02]  /*9b10*/  F2FP.F16.F32.PACK_AB R110, RZ, R110 ;  /* 0x0000006eff6e723e */ /* 0x000fe400000000ff */
[----:B------:R-:W-:-:S02]  /*9b20*/  F2FP.F16.F32.PACK_AB R111, RZ, R111 ;  /* 0x0000006fff6f723e */ /* 0x000fc400000000ff */
[----:B------:R-:W-:Y:S01]  /*9b30*/  F2FP.F16.F32.PACK_AB R112, RZ, R112 ;  /* 0x00000070ff70723e */ /* 0x000fe200000000ff */
[----:B------:R-:W-:Y:S01]  /*9b40*/  @P1 STG.E.U16 desc[UR50][R6.64+0x150], R110 ;  /* 0x0001506e06001986 */ /* 0x000fe2000c101532 */
[----:B------:R-:W-:Y:S02]  /*9b50*/  ISETP.GT.AND P1, PT, R4, 0x8, P3 ;  /* 0x000000080400780c */ /* 0x000fe40001f24270 */
[----:B------:R-:W-:Y:S01]  /*9b60*/  F2FP.F16.F32.PACK_AB R113, RZ, R113 ;  /* 0x00000071ff71723e */ /* 0x000fe200000000ff */
[----:B------:R-:W-:Y:S01]  /*9b70*/  @P2 STG.E.U16 desc[UR50][R6.64+0x152], R111 ;  /* 0x0001526f06002986 */ /* 0x000fe2000c101532 */
[----:B------:R-:W-:Y:S02]  /*9b80*/  ISETP.GT.AND P3, PT, R0, 0xb8, PT ;  /* 0x000000b80000780c */ /* 0x000fe40003f64270 */
[----:B------:R-:W-:Y:S01]  /*9b90*/  ISETP.GT.AND P2, PT, R4, 0x8, P0 ;  /* 0x000000080400780c */ /* 0x000fe20000744270 */
[----:B------:R-:W-:Y:S01]  /*9ba0*/  @P4 STG.E.U16 desc[UR50][R2.64+0x160], R112 ;  /* 0x0001607002004986 */ /* 0x000fe2000c101532 */
[----:B------:R-:W-:-:S02]  /*9bb0*/  ISETP.GT.AND P0, PT, R0, 0xb9, PT ;  /* 0x000000b90000780c */ /* 0x000fc40003f04270 */
[C---:B------:R-:W-:Y:S01]  /*9bc0*/  ISETP.GT.AND P4, PT, R4.reuse, RZ, P3 ;  /* 0x000000ff0400720c */ /* 0x040fe20001f84270 */
[----:B------:R-:W-:Y:S01]  /*9bd0*/  @P5 STG.E.U16 desc[UR50][R2.64+0x162], R113 ;  /* 0x0001627102005986 */ /* 0x000fe2000c101532 */
[C---:B------:R-:W-:Y:S02]  /*9be0*/  ISETP.GT.AND P5, PT, R4.reuse, RZ, P0 ;  /* 0x000000ff0400720c */ /* 0x040fe400007a4270 */
[----:B------:R-:W-:Y:S02]  /*9bf0*/  F2FP.F16.F32.PACK_AB R114, RZ, R114 ;  /* 0x00000072ff72723e */ /* 0x000fe400000000ff */
[----:B------:R-:W-:Y:S02]  /*9c00*/  F2FP.F16.F32.PACK_AB R115, RZ, R115 ;  /* 0x00000073ff73723e */ /* 0x000fe400000000ff */
        /* <DEDUP_REMOVED lines=58> */
[C---:B------:R-:W-:Y:S02]  /*9fb0*/  ISETP.GT.AND P1, PT, R4.reuse, 0x8, P2 ;  /* 0x000000080400780c */ /* 0x040fe40001724270 */
[----:B------:R-:W-:Y:S01]  /*9fc0*/  F2FP.F16.F32.PACK_AB R133, RZ, R133 ;  /* 0x00000085ff85723e */ /* 0x000fe200000000ff */
[----:B------:R-:W-:Y:S01]  /*9fd0*/  @P0 STG.E.U16 desc[UR50][R6.64+0x1a2], R131 ;  /* 0x0001a28306000986 */ /* 0x000fe2000c101532 */
[----:B------:R-:W-:-:S02]  /*9fe0*/  ISETP.GT.AND P2, PT, R4, 0x8, P3 ;  /* 0x000000080400780c */ /* 0x000fc40001f44270 */
[C---:B------:R-:W-:Y:S01]  /*9ff0*/  ISETP.GT.AND P3, PT, R0.reuse, 0xe0, PT ;  /* 0x000000e00000780c */ /* 0x040fe20003f64270 */
        /* <DEDUP_REMOVED lines=9> */
[----:B------:R-:W-:Y:S02]  /*a090*/  F2FP.F16.F32.PACK_AB R137, RZ, R137 ;  /* 0x00000089ff89723e */ /* 0x000fe400000000ff */
[C---:B------:R-:W-:Y:S01]  /*a0a0*/  ISETP.GT.AND P1, PT, R4.reuse, 0x8, P3 ;  /* 0x000000080400780c */ /* 0x040fe20001f24270 */
[----:B------:R-:W-:Y:S01]  /*a0b0*/  @P2 STG.E.U16 desc[UR50][R6.64+0x1b2], R135 ;  /* 0x0001b28706002986 */ /* 0x000fe2000c101532 */
[----:B------:R-:W-:Y:S02]  /*a0c0*/  ISETP.GT.AND P0, PT, R4, 0x8, P0 ;  /* 0x000000080400780c */ /* 0x000fe40000704270 */
[----:B------:R-:W-:Y:S01]  /*a0d0*/  F2FP.F16.F32.PACK_AB R138, RZ, R138 ;  /* 0x0000008aff8a723e */ /* 0x000fe200000000ff */
[----:B------:R-:W-:Y:S01]  /*a0e0*/  @P4 STG.E.U16 desc[UR50][R2.64+0x1c0], R136 ;  /* 0x0001c08802004986 */ /* 0x000fe2000c101532 */
[----:B------:R-:W-:-:S02]  /*a0f0*/  ISETP.GT.AND P4, PT, R0, 0xe8, PT ;  /* 0x000000e80000780c */ /* 0x000fc40003f84270 */
[----:B------:R-:W-:Y:S01]  /*a100*/  F2FP.F16.F32.PACK_AB R139, RZ, R139 ;  /* 0x0000008bff8b723e */ /* 0x000fe200000000ff */
[----:B------:R-:W-:Y:S01]  /*a110*/  @P5 STG.E.U16 desc[UR50][R2.64+0x1c2], R137 ;  /* 0x0001c28902005986 */ /* 0x000fe2000c101532 */
[----:B------:R-:W-:Y:S02]  /*a120*/  ISETP.GT.AND P5, PT, R0, 0xe9, PT ;  /* 0x000000e90000780c */ /* 0x000fe40003fa4270 */
[C---:B------:R-:W-:Y:S01]  /*a130*/  ISETP.GT.AND P2, PT, R4.reuse, RZ, P4 ;  /* 0x000000ff0400720c */ /* 0x040fe20002744270 */
[----:B------:R-:W-:Y:S01]  /*a140*/  @P1 STG.E.U16 desc[UR50][R6.64+0x1c0], R138 ;  /* 0x0001c08a06001986 */ /* 0x000fe2000c101532 */
[----:B------:R-:W-:Y:S02]  /*a150*/  ISETP.GT.AND P6, PT, R4, RZ, P5 ;  /* 0x000000ff0400720c */ /* 0x000fe40002fc4270 */
[----:B------:R-:W-:Y:S01]  /*a160*/  F2FP.F16.F32.PACK_AB R140, RZ, R140 ;  /* 0x0000008cff8c723e */ /* 0x000fe200000000ff */
[----:B------:R-:W-:Y:S01]  /*a170*/  @P0 STG.E.U16 desc[UR50][R6.64+0x1c2], R139 ;  /* 0x0001c28b06000986 */ /* 0x000fe2000c101532 */
[----:B------:R-:W-:-:S02]  /*a180*/  F2FP.F16.F32.PACK_AB R141, RZ, R141 ;  /* 0x0000008dff8d723e */ /* 0x000fc400000000ff */
[----:B------:R-:W-:Y:S02]  /*a190*/  ISETP.GT.AND P4, PT, R4, 0x8, P4 ;  /* 0x000000080400780c */ /* 0x000fe40002784270 */
[C---:B------:R-:W-:Y:S02]  /*a1a0*/  ISETP.GT.AND P3, PT, R0.reuse, 0xf0, PT ;  /* 0x000000f00000780c */ /* 0x040fe40003f64270 */
[----:B------:R-:W-:Y:S01]  /*a1b0*/  F2FP.F16.F32.PACK_AB R142, RZ, R142 ;  /* 0x0000008eff8e723e */ /* 0x000fe200000000ff */
[----:B------:R-:W-:Y:S01]  /*a1c0*/  @P2 STG.E.U16 desc[UR50][R2.64+0x1d0], R140 ;  /* 0x0001d08c02002986 */ /* 0x000fe2000c101532 */
[----:B------:R-:W-:Y:S02]  /*a1d0*/  ISETP.GT.AND P2, PT, R0, 0xf1, PT ;  /* 0x000000f10000780c */ /* 0x000fe40003f44270 */
[----:B------:R-:W-:Y:S01]  /*a1e0*/  F2FP.F16.F32.PACK_AB R143, RZ, R143 ;  /* 0x0000008fff8f723e */ /* 0x000fe200000000ff */
[----:B------:R-:W-:Y:S01]  /*a1f0*/  @P6 STG.E.U16 desc[UR50][R2.64+0x1d2], R141 ;  /* 0x0001d28d02006986 */ /* 0x000fe2000c101532 */
[----:B------:R-:W-:-:S02]  /*a200*/  ISETP.GT.AND P6, PT, R4, 0x8, P5 ;  /* 0x000000080400780c */ /* 0x000fc40002fc4270 */
[C---:B------:R-:W-:Y:S01]  /*a210*/  ISETP.GT.AND P5, PT, R4.reuse, RZ, P3 ;  /* 0x000000ff0400720c */ /* 0x040fe20001fa4270 */
[----:B------:R-:W-:Y:S01]  /*a220*/  @P4 STG.E.U16 desc[UR50][R6.64+0x1d0], R142 ;  /* 0x0001d08e06004986 */ /* 0x000fe2000c101532 */
[C---:B------:R-:W-:Y:S02]  /*a230*/  ISETP.GT.AND P3, PT, R4.reuse, 0x8, P3 ;  /* 0x000000080400780c */ /* 0x040fe40001f64270 */
[C---:B------:R-:W-:Y:S02]  /*a240*/  ISETP.GT.AND P4, PT, R4.reuse, RZ, P2 ;  /* 0x000000ff0400720c */ /* 0x040fe40001784270 */
[----:B------:R-:W-:Y:S02]  /*a250*/  F2FP.F16.F32.PACK_AB R144, RZ, R144 ;  /* 0x00000090ff90723e */ /* 0x000fe400000000ff */
[----:B------:R-:W-:Y:S02]  /*a260*/  ISETP.GT.AND P2, PT, R4, 0x8, P2 ;  /* 0x000000080400780c */ /* 0x000fe40001744270 */
[C---:B------:R-:W-:Y:S01]  /*a270*/  ISETP.GT.AND P0, PT, R0.reuse, 0xf9, PT ;  /* 0x000000f90000780c */ /* 0x040fe20003f04270 */
[----:B------:R-:W-:Y:S01]  /*a280*/  @P6 STG.E.U16 desc[UR50][R6.64+0x1d2], R143 ;  /* 0x0001d28f06006986 */ /* 0x000fe2000c101532 */
[----:B------:R-:W-:-:S02]  /*a290*/  ISETP.GT.AND P1, PT, R0, 0xf8, PT ;  /* 0x000000f80000780c */ /* 0x000fc40003f24270 */
[----:B------:R-:W-:Y:S01]  /*a2a0*/  F2FP.F16.F32.PACK_AB R145, RZ, R145 ;  /* 0x00000091ff91723e */ /* 0x000fe200000000ff */
[----:B------:R-:W-:Y:S01]  /*a2b0*/  @P5 STG.E.U16 desc[UR50][R2.64+0x1e0], R144 ;  /* 0x0001e09002005986 */ /* 0x000fe2000c101532 */
[C---:B------:R-:W-:Y:S01]  /*a2c0*/  ISETP.GT.AND P6, PT, R4.reuse, RZ, P1 ;  /* 0x000000ff0400720c */ /* 0x040fe20000fc4270 */
[----:B------:R-:W-:Y:S01]  /*a2d0*/  @P3 IMAD.MOV.U32 R5, RZ, RZ, R7 ;  /* 0x000000ffff053224 */ /* 0x000fe200078e0007 */
[C---:B------:R-:W-:Y:S01]  /*a2e0*/  ISETP.GT.AND P5, PT, R4.reuse, RZ, P0 ;  /* 0x000000ff0400720c */ /* 0x040fe200007a4270 */
[----:B------:R-:W-:Y:S01]  /*a2f0*/  @P4 STG.E.U16 desc[UR50][R2.64+0x1e2], R145 ;  /* 0x0001e29102004986 */ /* 0x000fe2000c101532 */
[C---:B------:R-:W-:Y:S02]  /*a300*/  ISETP.GT.AND P1, PT, R4.reuse, 0x8, P1 ;  /* 0x000000080400780c */ /* 0x040fe40000f24270 */
[----:B------:R-:W-:Y:S01]  /*a310*/  ISETP.GT.AND P0, PT, R4, 0x8, P0 ;  /* 0x000000080400780c */ /* 0x000fe20000704270 */
[----:B------:R-:W-:Y:S01]  /*a320*/  @P3 IMAD.MOV.U32 R4, RZ, RZ, R6 ;  /* 0x000000ffff043224 */ /* 0x000fe200078e0006 */
[----:B------:R-:W-:-:S02]  /*a330*/  F2FP.F16.F32.PACK_AB R146, RZ, R146 ;  /* 0x00000092ff92723e */ /* 0x000fc400000000ff */
[----:B------:R-:W-:Y:S02]  /*a340*/  F2FP.F16.F32.PACK_AB R147, RZ, R147 ;  /* 0x00000093ff93723e */ /* 0x000fe400000000ff */
[----:B------:R-:W-:Y:S01]  /*a350*/  F2FP.F16.F32.PACK_AB R148, RZ, R148 ;  /* 0x00000094ff94723e */ /* 0x000fe200000000ff */
[----:B------:R0:W-:Y:S01]  /*a360*/  @P3 STG.E.U16 desc[UR50][R4.64+0x1e0], R146 ;  /* 0x0001e09204003986 */ /* 0x0001e2000c101532 */
[----:B------:R-:W-:Y:S02]  /*a370*/  F2FP.F16.F32.PACK_AB R149, RZ, R149 ;  /* 0x00000095ff95723e */ /* 0x000fe400000000ff */
[----:B------:R-:W-:Y:S02]  /*a380*/  F2FP.F16.F32.PACK_AB R150, RZ, R150 ;  /* 0x00000096ff96723e */ /* 0x000fe400000000ff */
[----:B------:R-:W-:Y:S01]  /*a390*/  F2FP.F16.F32.PACK_AB R151, RZ, R151 ;  /* 0x00000097ff97723e */ /* 0x000fe200000000ff */
[----:B0-----:R-:W-:Y:S02]  /*a3a0*/  @P2 IMAD.MOV.U32 R4, RZ, RZ, R6 ;  /* 0x000000ffff042224 */ /* 0x001fe400078e0006 */
[----:B------:R-:W-:-:S05]  /*a3b0*/  @P2 IMAD.MOV.U32 R5, RZ, RZ, R7 ;  /* 0x000000ffff052224 */ /* 0x000fca00078e0007 */
[----:B------:R-:W-:Y:S04]  /*a3c0*/  @P2 STG.E.U16 desc[UR50][R4.64+0x1e2], R147 ;  /* 0x0001e29304002986 */ /* 0x000fe8000c101532 */
[----:B------:R-:W-:Y:S04]  /*a3d0*/  @P6 STG.E.U16 desc[UR50][R2.64+0x1f0], R148 ;  /* 0x0001f09402006986 */ /* 0x000fe8000c101532 */
[----:B------:R0:W-:Y:S02]  /*a3e0*/  @P5 STG.E.U16 desc[UR50][R2.64+0x1f2], R149 ;  /* 0x0001f29502005986 */ /* 0x0001e4000c101532 */
[----:B0-----:R-:W-:-:S02]  /*a3f0*/  @P1 IMAD.MOV.U32 R2, RZ, RZ, R6 ;  /* 0x000000ffff021224 */ /* 0x001fc400078e0006 */
[----:B------:R-:W-:-:S05]  /*a400*/  @P1 IMAD.MOV.U32 R3, RZ, RZ, R7 ;  /* 0x000000ffff031224 */ /* 0x000fca00078e0007 */
[----:B------:R0:W-:Y:S04]  /*a410*/  @P1 STG.E.U16 desc[UR50][R2.64+0x1f0], R150 ;  /* 0x0001f09602001986 */ /* 0x0001e8000c101532 */
[----:B------:R0:W-:Y:S02]  /*a420*/  @P0 STG.E.U16 desc[UR50][R6.64+0x1f2], R151 ;  /* 0x0001f29706000986 */ /* 0x0001e4000c101532 */
.L_x_289:
[----:B------:R-:W-:Y:S05]  /*a430*/  BSYNC B0 ;  /* 0x0000000000007941 */ /* 0x000fea0003800000 */
.L_x_35:
[----:B0-----:R-:W-:Y:S01]  /*a440*/  IMAD.U32 R2, RZ, RZ, UR38 ;  /* 0x00000026ff027e24 */ /* 0x001fe2000f8e00ff */
[----:B------:R-:W-:Y:S01]  /*a450*/  ULDC.64 UR4, c[0x0][0x650] ;  /* 0x0001940000047ab9 */ /* 0x000fe20000000a00 */
[----:B------:R-:W-:Y:S01]  /*a460*/  IMAD.U32 R0, RZ, RZ, UR41 ;  /* 0x00000029ff007e24 */ /* 0x000fe2000f8e00ff */
[----:B------:R0:W-:Y:S01]  /*a470*/  SYNCS.ARRIVE.TRANS64.A1T0 RZ, [R160+UR46], RZ ;  /* 0x000000ffa0ff79a7 */ /* 0x0001e2000810002e */
[----:B------:R-:W-:Y:S01]  /*a480*/  IMAD.U32 R3, RZ, RZ, UR39 ;  /* 0x00000027ff037e24 */ /* 0x000fe2000f8e00ff */
[C---:B------:R-:W-:Y:S01]  /*a490*/  LEA R16, P0, R2.reuse, R16, 0x1 ;  /* 0x0000001002107211 */ /* 0x040fe200078008ff */
[----:B-----5:R-:W-:Y:S02]  /*a4a0*/  IMAD.MOV.U32 R18, RZ, RZ, -0x1 ;  /* 0xffffffffff127424 */ /* 0x020fe400078e00ff */
[----:B------:R-:W-:Y:S01]  /*a4b0*/  IMAD.MOV.U32 R19, RZ, RZ, -0x1 ;  /* 0xffffffffff137424 */ /* 0x000fe200078e00ff */
[----:B------:R-:W-:Y:S01]  /*a4c0*/  LEA.HI.X R17, R2, R17, R0, 0x1, P0 ;  /* 0x0000001102117211 */ /* 0x000fe200000f0c00 */
[----:B------:R-:W-:Y:S01]  /*a4d0*/  IMAD.MOV.U32 R2, RZ, RZ, -0x1 ;  /* 0xffffffffff027424 */ /* 0x000fe200078e00ff */
[----:B------:R-:W-:-:S02]  /*a4e0*/  ISETP.GE.U32.AND P0, PT, R16, UR4, PT ;  /* 0x0000000410007c0c */ /* 0x000fc4000bf06070 */
[----:B------:R-:W-:Y:S02]  /*a4f0*/  PRMT R0, RZ, 0x7610, R0 ;  /* 0x00007610ff007816 */ /* 0x000fe40000000000 */
[----:B------:R-:W-:-:S13]  /*a500*/  ISETP.GE.U32.AND.EX P0, PT, R17, UR5, PT, P0 ;  /* 0x0000000511007c0c */ /* 0x000fda000bf06100 */
[----:B0-----:R-:W-:Y:S05]  /*a510*/  @P0 BRA `(.L_x_290) ;  /* 0x00000004008c0947 */ /* 0x001fea0003800000 */
[----:B------:R-:W0:Y:S01]  /*a520*/  S2UR UR7, SR_CTAID.X ;  /* 0x00000000000779c3 */ /* 0x000e220000002500 */
[----:B------:R-:W-:Y:S01]  /*a530*/  ULDC.64 UR4, c[0x0][0x628] ;  /* 0x00018a0000047ab9 */ /* 0x000fe20000000a00 */
[----:B------:R-:W-:Y:S01]  /*a540*/  ULDC UR6, c[0x0][0x150] ;  /* 0x0000540000067ab9 */ /* 0x000fe20000000800 */
[----:B------:R-:W-:Y:S01]  /*a550*/  ISETP.NE.U32.AND P0, PT, RZ, UR4, PT ;  /* 0x00000004ff007c0c */ /* 0x000fe2000bf05070 */
[----:B------:R-:W-:Y:S01]  /*a560*/  ULDC UR15, c[0x0][0x630] ;  /* 0x00018c00000f7ab9 */ /* 0x000fe20000000800 */
[C---:B------:R-:W-:Y:S01]  /*a570*/  R2UR UR16, R16.reuse ;  /* 0x00000000101072ca */ /* 0x040fe200000e0000 */
[----:B------:R-:W-:Y:S01]  /*a580*/  ULDC UR18, c[0x0][0x154] ;  /* 0x0000550000127ab9 */ /* 0x000fe20000000800 */
[----:B------:R-:W-:Y:S01]  /*a590*/  ISETP.NE.AND.EX P0, PT, RZ, UR5, PT, P0 ;  /* 0x00000005ff007c0c */ /* 0x000fe2000bf05300 */
[----:B------:R-:W1:Y:S01]  /*a5a0*/  S2UR UR19, SR_CTAID.Y ;  /* 0x00000000001379c3 */ /* 0x000e620000002600 */
[----:B------:R-:W-:Y:S02]  /*a5b0*/  R2UR UR17, R17 ;  /* 0x00000000111172ca */ /* 0x000fe400000e0000 */
[----:B------:R-:W-:-:S02]  /*a5c0*/  R2UR UR12, R16 ;  /* 0x00000000100c72ca */ /* 0x000fc400000e0000 */
[----:B------:R-:W-:Y:S02]  /*a5d0*/  R2UR UR13, R17 ;  /* 0x00000000110d72ca */ /* 0x000fe400000e0000 */
[----:B0-----:R-:W-:-:S05]  /*a5e0*/  I2FP.F32.U32 R0, UR7 ;  /* 0x0000000700007c45 */ /* 0x001fca0008201000 */
[----:B------:R-:W-:-:S04]  /*a5f0*/  FMUL R0, R0, UR6 ;  /* 0x0000000600007c20 */ /* 0x000fc80008400000 */
[----:B------:R0:W0:Y:S01]  /*a600*/  F2I.U32.TRUNC.NTZ R2, R0 ;  /* 0x0000000000027305 */ /* 0x000022000020f000 */
[----:B-1----:R-:W-:Y:S05]  /*a610*/  @!P0 BRA `(.L_x_291) ;  /* 0x0000000000308947 */ /* 0x002fea0003800000 */
        /* <DEDUP_REMOVED lines=12> */
.L_x_291:
[----:B------:R-:W-:Y:S01]  /*a6e0*/  USHF.R.U64 UR6, UR12, UR15, UR13 ;  /* 0x0000000f0c067299 */ /* 0x000fe2000800120d */
[----:B0-----:R-:W-:Y:S01]  /*a6f0*/  I2FP.F32.U32 R0, UR19 ;  /* 0x0000001300007c45 */ /* 0x001fe20008201000 */
[----:B------:R-:W-:Y:S01]  /*a700*/  USHF.R.U32.HI UR4, URZ, UR15, UR13 ;  /* 0x0000000f3f047299 */ /* 0x000fe2000801160d */
[----:B------:R-:W-:Y:S01]  /*a710*/  R2UR UR14, R2 ;  /* 0x00000000020e72ca */ /* 0x000fe200000e0000 */
[----:B------:R-:W-:Y:S02]  /*a720*/  UIADD3 UR9, UP0, URZ, -UR6, URZ ;  /* 0x800000063f097290 */ /* 0x000fe4000ff1e03f */
[----:B------:R-:W-:Y:S01]  /*a730*/  FMUL R0, R0, UR18 ;  /* 0x0000001200007c20 */ /* 0x000fe20008400000 */
[----:B------:R-:W-:Y:S01]  /*a740*/  ULDC.64 UR12, c[0x0][0x620] ;  /* 0x00018800000c7ab9 */ /* 0x000fe20000000a00 */
[----:B------:R-:W-:Y:S01]  /*a750*/  UIADD3.X UR4, URZ, ~UR4, URZ, UP0, !UPT ;  /* 0x800000043f047290 */ /* 0x000fe200087fe43f */
[----:B------:R-:W-:Y:S01]  /*a760*/  UMOV UR10, UR16 ;  /* 0x00000010000a7c82 */ /* 0x000fe20008000000 */
[----:B------:R-:W-:-:S02]  /*a770*/  UMOV UR11, UR17 ;  /* 0x00000011000b7c82 */ /* 0x000fc40008000000 */
[----:B------:R-:W0:Y:S01]  /*a780*/  F2I.U32.TRUNC.NTZ R0, R0 ;  /* 0x0000000000007305 */ /* 0x000e22000020f000 */
[----:B------:R-:W-:Y:S02]  /*a790*/  UIMAD UR4, UR4, UR12, URZ ;  /* 0x0000000c040472a4 */ /* 0x000fe4000f8e023f */
[----:B------:R-:W-:Y:S02]  /*a7a0*/  UIMAD.WIDE.U32 UR10, UR9, UR12, UR10 ;  /* 0x0000000c090a72a5 */ /* 0x000fe4000f8e000a */
[----:B------:R-:W-:Y:S01]  /*a7b0*/  UIMAD UR9, UR9, UR13, UR4 ;  /* 0x0000000d090972a4 */ /* 0x000fe2000f8e0204 */
[----:B------:R-:W-:Y:S01]  /*a7c0*/  ULDC UR22, c[0x0][0x658] ;  /* 0x0001960000167ab9 */ /* 0x000fe20000000800 */
[----:B------:R-:W-:Y:S02]  /*a7d0*/  UMOV UR12, 0xffffffff ;  /* 0xffffffff000c7882 */ /* 0x000fe40000000000 */
[----:B------:R-:W-:Y:S01]  /*a7e0*/  UIADD3 UR11, UR11, UR9, URZ ;  /* 0x000000090b0b7290 */ /* 0x000fe2000fffe03f */
[----:B------:R-:W-:Y:S01]  /*a7f0*/  ULDC UR13, c[0x0][0x618] ;  /* 0x00018600000d7ab9 */ /* 0x000fe20000000800 */
[----:B------:R-:W-:Y:S01]  /*a800*/  ULDC.64 UR4, c[0x0][0x640] ;  /* 0x0001900000047ab9 */ /* 0x000fe20000000a00 */
[----:B------:R-:W-:Y:S01]  /*a810*/  USHF.L.U32 UR18, UR12, UR22, URZ ;  /* 0x000000160c127299 */ /* 0x000fe2000800063f */
[----:B------:R-:W-:Y:S01]  /*a820*/  ISETP.NE.U32.AND P0, PT, RZ, UR4, PT ;  /* 0x00000004ff007c0c */ /* 0x000fe2000bf05070 */
[----:B------:R-:W-:Y:S01]  /*a830*/  USHF.R.U64 UR12, UR10, UR13, UR11 ;  /* 0x0000000d0a0c7299 */ /* 0x000fe2000800120b */
[----:B0-----:R-:W-:Y:S01]  /*a840*/  R2UR UR16, R0 ;  /* 0x00000000001072ca */ /* 0x001fe200000e0000 */
[----:B------:R-:W-:Y:S01]  /*a850*/  USHF.R.U32.HI UR10, URZ, UR13, UR11 ;  /* 0x0000000d3f0a7299 */ /* 0x000fe2000801160b */
[----:B------:R-:W-:Y:S01]  /*a860*/  ISETP.NE.AND.EX P0, PT, RZ, UR5, PT, P0 ;  /* 0x00000005ff007c0c */ /* 0x000fe2000bf05300 */
[----:B------:R-:W-:Y:S01]  /*a870*/  ULDC UR17, c[0x0][0x608] ;  /* 0x0001820000117ab9 */ /* 0x000fe20000000800 */
[----:B------:R-:W-:-:S02]  /*a880*/  ULOP3.LUT UR23, URZ, UR18, URZ, 0x33, !UPT ;  /* 0x000000123f177292 */ /* 0x000fc4000f8e333f */
[----:B------:R-:W-:Y:S02]  /*a890*/  USHF.R.U64 UR18, UR12, UR17, UR10 ;  /* 0x000000110c127299 */ /* 0x000fe4000800120a */
[----:B------:R-:W-:Y:S01]  /*a8a0*/  USHF.R.U32.HI UR10, URZ, UR17, UR10 ;  /* 0x000000113f0a7299 */ /* 0x000fe2000801160a */
[----:B------:R-:W-:Y:S01]  /*a8b0*/  UMOV UR20, 0x1 ;  /* 0x0000000100147882 */ /* 0x000fe20000000000 */
[----:B------:R-:W-:Y:S02]  /*a8c0*/  UIADD3 UR14, -UR14, URZ, URZ ;  /* 0x0000003f0e0e7290 */ /* 0x000fe4000fffe13f */
[----:B------:R-:W-:Y:S02]  /*a8d0*/  USHF.L.U32 UR13, UR20, UR22, URZ ;  /* 0x00000016140d7299 */ /* 0x000fe4000800063f */
[----:B------:R-:W-:Y:S01]  /*a8e0*/  USHF.R.U64 UR20, UR18, UR22, UR10 ;  /* 0x0000001612147299 */ /* 0x000fe2000800120a */
[----:B------:R-:W-:Y:S01]  /*a8f0*/  ULDC UR15, c[0x0][0x144] ;  /* 0x00005100000f7ab9 */ /* 0x000fe20000000800 */
[----:B------:R-:W-:Y:S01]  /*a900*/  ULDC UR8, c[0x0][0x600] ;  /* 0x0001800000087ab9 */ /* 0x000fe20000000800 */
[----:B------:R-:W-:-:S02]  /*a910*/  UIADD3 UR21, -UR16, URZ, URZ ;  /* 0x0000003f10157290 */ /* 0x000fc4000fffe13f */
[----:B------:R-:W-:Y:S02]  /*a920*/  USHF.R.U32.HI UR17, URZ, UR22, UR10 ;  /* 0x000000163f117299 */ /* 0x000fe4000801160a */
[----:B------:R-:W-:Y:S02]  /*a930*/  UIADD3 UR9, UR8, -0x1, URZ ;  /* 0xffffffff08097890 */ /* 0x000fe4000fffe03f */
[----:B------:R-:W-:Y:S01]  /*a940*/  UIMAD UR22, UR15, UR14, UR7 ;  /* 0x0000000e0f1672a4 */ /* 0x000fe2000f8e0207 */
[----:B------:R-:W-:Y:S01]  /*a950*/  ULDC UR26, c[0x0][0x148] ;  /* 0x00005200001a7ab9 */ /* 0x000fe20000000800 */
[----:B------:R-:W-:Y:S01]  /*a960*/  ULDC UR24, c[0x0][0x648] ;  /* 0x0001920000187ab9 */ /* 0x000fe20000000800 */
[----:B------:R-:W-:Y:S01]  /*a970*/  ULDC UR25, c[0x0][0x638] ;  /* 0x00018e0000197ab9 */ /* 0x000fe20000000800 */
        /* <DEDUP_REMOVED lines=12> */
.L_x_292:
[----:B------:R-:W-:Y:S01]  /*aa40*/  UISETP.NE.AND UP0, UPT, UR40, URZ, UPT ;  /* 0x0000003f2800728c */ /* 0x000fe2000bf05270 */
[----:B------:R-:W-:Y:S01]  /*aa50*/  IMAD.MOV.U32 R0, RZ, RZ, 0x1 ;  /* 0x00000001ff007424 */ /* 0x000fe200078e00ff */
[----:B------:R-:W-:Y:S01]  /*aa60*/  USHF.R.U64 UR4, UR16, UR24, UR17 ;  /* 0x0000001810047299 */ /* 0x000fe20008001211 */
[----:B------:R-:W-:Y:S01]  /*aa70*/  IMAD.U32 R19, RZ, RZ, UR6 ;  /* 0x00000006ff137e24 */ /* 0x000fe2000f8e00ff */
[----:B------:R-:W-:Y:S02]  /*aa80*/  ULOP3.LUT UR18, UR18, UR23, URZ, 0xc0, !UPT ;  /* 0x0000001712127292 */ /* 0x000fe4000f8ec03f */
[----:B------:R-:W-:Y:S02]  /*aa90*/  UIADD3 UR5, -UR4, URZ, URZ ;  /* 0x0000003f04057290 */ /* 0x000fe4000fffe13f */
[----:B------:R-:W-:Y:S02]  /*aaa0*/  ULOP3.LUT UR9, UR12, UR9, URZ, 0xc0, !UPT ;  /* 0x000000090c097292 */ /* 0x000fe4000f8ec03f */
[----:B------:R-:W-:-:S02]  /*aab0*/  UIMAD UR4, UR13, UR4, UR18 ;  /* 0x000000040d0472a4 */ /* 0x000fc4000f8e0212 */
[----:B------:R-:W-:Y:S02]  /*aac0*/  @UP0 UIMAD UR22, UR26, UR21, UR19 ;  /* 0x000000151a1602a4 */ /* 0x000fe4000f8e0213 */
[----:B------:R-:W-:Y:S01]  /*aad0*/  UIMAD UR5, UR5, UR25, UR20 ;  /* 0x00000019050572a4 */ /* 0x000fe2000f8e0214 */
[----:B------:R-:W-:Y:S02]  /*aae0*/  ULDC UR7, c[0x0][0x610] ;  /* 0x0001840000077ab9 */ /* 0x000fe40000000800 */
[----:B------:R-:W-:Y:S02]  /*aaf0*/  UIMAD UR4, UR4, UR7, UR22 ;  /* 0x00000007040472a4 */ /* 0x000fe4000f8e0216 */
[----:B------:R-:W-:-:S04]  /*ab00*/  UIMAD UR5, UR5, UR8, UR9 ;  /* 0x00000008050572a4 */ /* 0x000fc8000f8e0209 */
[----:B------:R-:W-:Y:S02]  /*ab10*/  USEL UR7, UR5, UR4, !UP0 ;  /* 0x0000000405077287 */ /* 0x000fe4000c000000 */
[----:B------:R-:W-:-:S04]  /*ab20*/  USEL UR4, UR4, UR5, !UP0 ;  /* 0x0000000504047287 */ /* 0x000fc8000c000000 */
[----:B------:R-:W-:Y:S02]  /*ab30*/  IMAD.U32 R2, RZ, RZ, UR7 ;  /* 0x00000007ff027e24 */ /* 0x000fe4000f8e00ff */
[----:B------:R-:W-:-:S07]  /*ab40*/  IMAD.U32 R18, RZ, RZ, UR4 ;  /* 0x00000004ff127e24 */ /* 0x000fce000f8e00ff */
.L_x_290:
[----:B------:R-:W-:Y:S02]  /*ab50*/  LOP3.LUT P0, RZ, R0, 0xff, RZ, 0xc0, !PT ;  /* 0x000000ff00ff7812 */ /* 0x000fe4000780c0ff */
[----:B------:R-:W-:-:S11]  /*ab60*/  LOP3.LUT R170, R170, 0x1, RZ, 0x3c, !PT ;  /* 0x00000001aaaa7812 */ /* 0x000fd600078e3cff */
[----:B------:R-:W-:Y:S05]  /*ab70*/  @P0 BRA `(.L_x_293) ;  /* 0xffffff6800f00947 */ /* 0x000fea000383ffff */
[----:B------:R-:W-:Y:S05]  /*ab80*/  EXIT ;  /* 0x000000000000794d */ /* 0x000fea0003800000 */
.L_x_16:
[----:B------:R-:W-:-:S08]  /*ab90*/  ISETP.NE.AND P0, PT, RZ, UR6, PT ;  /* 0x00000006ff007c0c */ /* 0x000fd0000bf05270 */
[----:B-----5:R-:W0:-:S00]  /*aba0*/  USETMAXREG.DEALLOC.CTAPOOL 0x28 ;  /* 0x00000028000079c8 */ /* 0x020e0000080e0500 */
[----:B------:R-:W-:Y:S05]  /*abb0*/  @P0 EXIT ;  /* 0x000000000000094d */ /* 0x000fea0003800000 */
[----:B0-----:R-:W-:Y:S01]  /*abc0*/  LOP3.LUT P0, RZ, R0, 0xff, RZ, 0xc0, !PT ;  /* 0x000000ff00ff7812 */ /* 0x001fe2000780c0ff */
[----:B------:R-:W-:Y:S02]  /*abd0*/  IMAD.MOV.U32 R0, RZ, RZ, 0x1 ;  /* 0x00000001ff007424 */ /* 0x000fe400078e00ff */
[----:B------:R-:W-:-:S10]  /*abe0*/  IMAD.MOV.U32 R8, RZ, RZ, RZ ;  /* 0x000000ffff087224 */ /* 0x000fd400078e00ff */
[----:B------:R-:W-:Y:S05]  /*abf0*/  @!P0 BRA `(.L_x_294) ;  /* 0x0000000c00608947 */ /* 0x000fea0003800000 */
[----:B------:R-:W0:Y:S01]  /*ac00*/  S2R R9, SR_CgaCtaId ;  /* 0x0000000000097919 */ /* 0x000e220000008800 */
[----:B------:R-:W-:Y:S01]  /*ac10*/  LOP3.LUT P0, RZ, R3, 0x1f, RZ, 0xc0, !PT ;  /* 0x0000001f03ff7812 */ /* 0x000fe2000780c0ff */
[----:B------:R-:W-:Y:S01]  /*ac20*/  ULDC UR5, c[0x0][0x658] ;  /* 0x0001960000057ab9 */ /* 0x000fe20000000800 */
[----:B------:R-:W-:Y:S01]  /*ac30*/  UMOV UR6, 0xffffffff ;  /* 0xffffffff00067882 */ /* 0x000fe20000000000 */
[----:B------:R-:W-:Y:S01]  /*ac40*/  BSSY B0, `(.L_x_294) ;  /* 0x00000d3000007945 */ /* 0x000fe20003800000 */
[----:B------:R-:W-:Y:S01]  /*ac50*/  USHF.L.U32 UR6, UR6, UR5, URZ ;  /* 0x0000000506067299 */ /* 0x000fe2000800063f */
[C---:B------:R-:W-:Y:S01]  /*ac60*/  ISETP.NE.AND P3, PT, R4.reuse, RZ, PT ;  /* 0x000000ff0400720c */ /* 0x040fe20003f65270 */
[----:B------:R-:W-:Y:S01]  /*ac70*/  IMAD.MOV.U32 R10, RZ, RZ, 0x1 ;  /* 0x00000001ff0a7424 */ /* 0x000fe200078e00ff */
[----:B------:R-:W-:Y:S01]  /*ac80*/  ISETP.NE.OR P0, PT, R4, RZ, !P0 ;  /* 0x000000ff0400720c */ /* 0x000fe20004705670 */
[----:B------:R-:W-:Y:S01]  /*ac90*/  IMAD.MOV.U32 R0, RZ, RZ, 0x1 ;  /* 0x00000001ff007424 */ /* 0x000fe200078e00ff */
[----:B------:R-:W-:Y:S01]  /*aca0*/  ULDC UR4, c[0x0][0x600] ;  /* 0x0001800000047ab9 */ /* 0x000fe20000000800 */
[----:B------:R-:W-:Y:S01]  /*acb0*/  IMAD.MOV.U32 R8, RZ, RZ, RZ ;  /* 0x000000ffff087224 */ /* 0x000fe200078e00ff */
[----:B------:R-:W-:Y:S01]  /*acc0*/  UMOV UR7, 0x1 ;  /* 0x0000000100077882 */ /* 0x000fe20000000000 */
[----:B------:R-:W-:-:S02]  /*acd0*/  UIADD3 UR21, UR37, 0x1, URZ ;  /* 0x0000000125157890 */ /* 0x000fc4000fffe03f */
[----:B------:R-:W-:Y:S02]  /*ace0*/  ULOP3.LUT UR13, UR42, 0x2, URZ, 0xfc, !UPT ;  /* 0x000000022a0d7892 */ /* 0x000fe4000f8efc3f */
[----:B------:R-:W-:Y:S02]  /*acf0*/  UIADD3 UR4, UR4, -0x1, URZ ;  /* 0xffffffff04047890 */ /* 0x000fe4000fffe03f */
[----:B------:R-:W-:Y:S02]  /*ad00*/  USHF.L.U32 UR5, UR7, UR5, URZ ;  /* 0x0000000507057299 */ /* 0x000fe4000800063f */
[----:B------:R-:W-:Y:S01]  /*ad10*/  ULOP3.LUT UR6, URZ, UR6, URZ, 0x33, !UPT ;  /* 0x000000063f067292 */ /* 0x000fe2000f8e333f */
[----:B------:R-:W-:Y:S01]  /*ad20*/  ULDC.64 UR30, c[0x0][0x198] ;  /* 0x00006600001e7ab9 */ /* 0x000fe20000000a00 */
[C---:B0-----:R-:W-:Y:S02]  /*ad30*/  IMAD.SHL.U32 R11, R9.reuse, 0x80, RZ ;  /* 0x00000080090b7824 */ /* 0x041fe400078e00ff */
[----:B------:R-:W-:-:S03]  /*ad40*/  IMAD.SHL.U32 R9, R9, 0x2000, RZ ;  /* 0x0000200009097824 */ /* 0x000fc600078e00ff */
[----:B------:R-:W-:Y:S02]  /*ad50*/  LOP3.LUT R11, R11, 0x80, RZ, 0xc0, !PT ;  /* 0x000000800b0b7812 */ /* 0x000fe400078ec0ff */
[----:B------:R-:W-:-:S07]  /*ad60*/  LOP3.LUT R9, R9, 0x2000, RZ, 0xc0, !PT ;  /* 0x0000200009097812 */ /* 0x000fce00078ec0ff */
.L_x_306:
[----:B------:R-:W-:-:S03]  /*ad70*/  UMOV UR7, 0xffffffff ;  /* 0xffffffff00077882 */ /* 0x000fc60000000000 */
[----:B------:R-:W-:Y:S05]  /*ad80*/  BRA.DIV UR7, `(.L_x_295) ;  /* 0x0000000e07cc7947 */ /* 0x000fea000b800000 */
[----:B------:R-:W-:-:S13]  /*ad90*/  ELECT P6, URZ, PT ;  /* 0x00000000003f782f */ /* 0x000fda00038c0000 */
.L_x_317:
[----:B------:R-:W0:Y:S01]  /*ada0*/  LDC R3, c[0x0][0x28c] ;  /* 0x0000a300ff037b82 */ /* 0x000e220000000800 */
[----:B------:R-:W-:Y:S01]  /*adb0*/  BSSY B1, `(.L_x_296) ;  /* 0x0000046000017945 */ /* 0x000fe20003800000 */
[----:B0-----:R-:W-:-:S13]  /*adc0*/  ISETP.LT.OR P6, PT, R3, 0x1, !P6 ;  /* 0x000000010300780c */ /* 0x001fda00077c1670 */
[----:B------:R-:W-:Y:S05]  /*add0*/  @P6 BRA `(.L_x_297) ;  /* 0x00000004000c6947 */ /* 0x000fea0003800000 */
[----:B------:R-:W-:Y:S02]  /*ade0*/  IMAD R6, R2, 0x100, R11 ;  /* 0x0000010002067824 */ /* 0x000fe400078e020b */
[----:B------:R-:W-:Y:S02]  /*adf0*/  IMAD.SHL.U32 R18, R18, 0x40, RZ ;  /* 0x0000004012127824 */ /* 0x000fe400078e00ff */
[----:B------:R-:W-:Y:S02]  /*ae00*/  IMAD.MOV.U32 R13, RZ, RZ, RZ ;  /* 0x000000ffff0d7224 */ /* 0x000fe400078e00ff */
[----:B------:R-:W-:Y:S02]  /*ae10*/  IMAD.U32 R14, RZ, RZ, UR21 ;  /* 0x00000015ff0e7e24 */ /* 0x000fe4000f8e00ff */
[----:B------:R-:W-:Y:S02]  /*ae20*/  IMAD.MOV.U32 R2, RZ, RZ, R0 ;  /* 0x000000ffff027224 */ /* 0x000fe400078e0000 */
[----:B------:R-:W-:-:S07]  /*ae30*/  IMAD.MOV.U32 R4, RZ, RZ, R8 ;  /* 0x000000ffff047224 */ /* 0x000fce00078e0008 */
.L_x_301:
[----:B------:R-:W0:Y:S01]  /*ae40*/  S2R R12, SR_CgaCtaId ;  /* 0x00000000000c7919 */ /* 0x000e220000008800 */
[----:B------:R-:W-:Y:S01]  /*ae50*/  MOV R3, 0x400 ;  /* 0x0000040000037802 */ /* 0x000fe20000000f00 */
[----:B------:R-:W1:Y:S03]  /*ae60*/  @!P3 LDC R5, c[0x0][0x500] ;  /* 0x00014000ff05bb82 */ /* 0x000e660000000800 */
[----:B0-----:R-:W-:Y:S02]  /*ae70*/  LEA R7, R12, R3, 0x18 ;  /* 0x000000030c077211 */ /* 0x001fe400078ec0ff */
[----:B------:R-:W-:-:S03]  /*ae80*/  SHF.L.U32 R3, R2, 0x1f, RZ ;  /* 0x0000001f02037819 */ /* 0x000fc600000006ff */
[----:B------:R-:W-:-:S04]  /*ae90*/  IMAD R12, R4, 0x8, R7 ;  /* 0x00000008040c7824 */ /* 0x000fc800078e0207 */
[----:B------:R-:W0:Y:S02]  /*aea0*/  SYNCS.PHASECHK.TRANS64.TRYWAIT P1, [R12+URZ+0x10], R3 ;  /* 0x000010030c0075a7 */ /* 0x000e24000802017f */
[----:B01----:R-:W-:Y:S05]  /*aeb0*/  @!P1 BRA `(.L_x_298) ;  /* 0x0000000c00a09947 */ /* 0x003fea0003800000 */
.L_x_318:
[----:B------:R-:W-:Y:S01]  /*aec0*/  UPRMT UR7, UR13, 0x9910, URZ ;  /* 0x000099100d077896 */ /* 0x000fe2000800003f */
[----:B------:R1:W-:Y:S03]  /*aed0*/  @!P3 SYNCS.ARRIVE.TRANS64 RZ, [R12+URZ], R5 ;  /* 0x000000050cffb9a7 */ /* 0x0003e6000800003f */
[----:B------:R-:W-:-:S06]  /*aee0*/  UISETP.NE.AND UP0, UPT, UR7, 0x2, UPT ;  /* 0x000000020700788c */ /* 0x000fcc000bf05270 */
[----:B------:R-:W-:-:S13]  /*aef0*/  PLOP3.LUT P1, PT, PT, PT, UP0, 0x80, 0x0 ;  /* 0x000000000000781c */ /* 0x000fda0003f2f008 */
[----:B-1----:R-:W-:Y:S05]  /*af00*/  @P1 BRA `(.L_x_299) ;  /* 0x0000000000041947 */ /* 0x002fea0003800000 */
[----:B------:R-:W-:Y:S01]  /*af10*/  BPT.TRAP 0x1 ;  /* 0x000000040000795c */ /* 0x000fe20000300000 */
.L_x_299:
[----:B------:R-:W-:Y:S05]  /*af20*/  @P0 BRA `(.L_x_300) ;  /* 0x0000000000040947 */ /* 0x000fea0003800000 */
[----:B------:R-:W-:Y:S01]  /*af30*/  BPT.TRAP 0x1 ;  /* 0x000000040000795c */ /* 0x000fe20000300000 */
.L_x_300:
[----:B0-----:R-:W-:Y:S01]  /*af40*/  IMAD R3, R4, 0x4000, R7 ;  /* 0x0000400004037824 */ /* 0x001fe200078e0207 */
[----:B------:R-:W-:Y:S01]  /*af50*/  R2UR UR34, R13 ;  /* 0x000000000d2272ca */ /* 0x000fe200000e0000 */
[----:B------:R-:W-:Y:S01]  /*af60*/  VIADD R14, R14, 0xffffffff ;  /* 0xffffffff0e0e7836 */ /* 0x000fe20000000000 */
[----:B------:R-:W-:Y:S01]  /*af70*/  R2UR UR33, R12 ;  /* 0x000000000c2172ca */ /* 0x000fe200000e0000 */
[----:B------:R-:W-:Y:S01]  /*af80*/  UIADD3 UR14, UP0, UR30, 0xf0, URZ ;  /* 0x000000f01e0e7890 */ /* 0x000fe2000ff1e03f */
[----:B------:R-:W-:Y:S01]  /*af90*/  R2UR UR24, R3 ;  /* 0x00000000031872ca */ /* 0x000fe200000e0000 */
[----:B------:R-:W-:Y:S01]  /*afa0*/  IMAD R3, R4, 0x8000, R9 ;  /* 0x0000800004037824 */ /* 0x000fe200078e0209 */
[----:B------:R-:W-:Y:S01]  /*afb0*/  R2UR UR36, R19 ;  /* 0x00000000132472ca */ /* 0x000fe200000e0000 */
[----:B------:R-:W-:Y:S01]  /*afc0*/  UIADD3 UR44, UP1, UR30, 0x1f0, URZ ;  /* 0x000001f01e2c7890 */ /* 0x000fe2000ff3e03f */
[----:B------:R-:W-:Y:S01]  /*afd0*/  R2UR UR35, R18 ;  /* 0x00000000122372ca */ /* 0x000fe200000e0000 */
[----:B------:R-:W-:Y:S01]  /*afe0*/  IMAD R3, R3, 0x2, R7 ;  /* 0x0000000203037824 */ /* 0x000fe200078e0207 */
[----:B------:R-:W-:Y:S01]  /*aff0*/  R2UR UR19, R6 ;  /* 0x00000000061372ca */ /* 0x000fe200000e0000 */
[----:B------:R-:W-:Y:S01]  /*b000*/  UIADD3.X UR15, URZ, UR31, URZ, UP0, !UPT ;  /* 0x0000001f3f0f7290 */ /* 0x000fe200087fe43f */
[----:B------:R-:W-:Y:S01]  /*b010*/  ISETP.GT.AND P2, PT, R14, 0x1, PT ;  /* 0x000000010e00780c */ /* 0x000fe20003f44270 */
[----:B------:R-:W-:Y:S01]  /*b020*/  UIADD3 UR26, UR34, 0x40, URZ ;  /* 0x00000040221a7890 */ /* 0x000fe2000fffe03f */
[----:B------:R-:W-:Y:S01]  /*b030*/  R2UR UR8, R3 ;  /* 0x00000000030872ca */ /* 0x000fe200000e0000 */
[----:B------:R-:W-:Y:S01]  /*b040*/  UIADD3.X UR45, URZ, UR31, URZ, UP1, !UPT ;  /* 0x0000001f3f2d7290 */ /* 0x000fe20008ffe43f */
[----:B------:R-:W-:Y:S01]  /*b050*/  VIADD R4, R4, 0x1 ;  /* 0x0000000104047836 */ /* 0x000fe20000000000 */
[----:B------:R-:W-:Y:S01]  /*b060*/  UIADD3 UR32, UR24, 0x100, URZ ;  /* 0x0000010018207890 */ /* 0x000fe2000fffe03f */
[----:B------:R-:W-:Y:S01]  /*b070*/  VIADD R13, R13, 0x80 ;  /* 0x000000800d0d7836 */ /* 0x000fe20000000000 */
[----:B------:R-:W-:Y:S01]  /*b080*/  UIADD3 UR24, UR24, 0x2100, URZ ;  /* 0x0000210018187890 */ /* 0x000fe2000fffe03f */
[----:B------:R-:W-:Y:S01]  /*b090*/  UMOV UR22, 0x0 ;  /* 0x0000000000167882 */ /* 0x000fe20000000000 */
[----:B------:R-:W-:Y:S01]  /*b0a0*/  UMOV UR23, 0x10000000 ;  /* 0x1000000000177882 */ /* 0x000fe20000000000 */
[----:B------:R-:W-:Y:S01]  /*b0b0*/  ISETP.NE.AND P1, PT, R4, 0x2, PT ;  /* 0x000000020400780c */ /* 0x000fe20003f25270 */
[----:B------:R-:W-:Y:S01]  /*b0c0*/  UMOV UR25, UR33 ;  /* 0x0000002100197c82 */ /* 0x000fe20008000000 */
[----:B------:R-:W-:Y:S01]  /*b0d0*/  UMOV UR28, UR36 ;  /* 0x00000024001c7c82 */ /* 0x000fe20008000000 */
[----:B------:R-:W-:-:S02]  /*b0e0*/  UMOV UR27, UR35 ;  /* 0x00000023001b7c82 */ /* 0x000fc40008000000 */
[----:B------:R-:W-:Y:S01]  /*b0f0*/  UIADD3 UR16, UR8, 0x8100, URZ ;  /* 0x0000810008107890 */ /* 0x000fe2000fffe03f */
[----:B------:R0:W-:Y:S01]  /*b100*/  UTMALDG.3D [UR32], [UR14], desc[UR22] ;  /* 0x000016200e0075b4 */ /* 0x0001e20008011000 */
[----:B------:R-:W-:Y:S01]  /*b110*/  UIADD3 UR8, UR8, 0x10100, URZ ;  /* 0x0001010008087890 */ /* 0x000fe2000fffe03f */
[----:B------:R-:W-:Y:S01]  /*b120*/  SEL R3, RZ, 0x1, P1 ;  /* 0x00000001ff037807 */ /* 0x000fe20000800000 */
[----:B------:R-:W-:Y:S01]  /*b130*/  UMOV UR7, 0x30000 ;  /* 0x0003000000077882 */ /* 0x000fe20000000000 */
[----:B------:R-:W-:Y:S01]  /*b140*/  UMOV UR17, UR33 ;  /* 0x0000002100117c82 */ /* 0x000fe20008000000 */
[----:B------:R-:W-:Y:S01]  /*b150*/  UMOV UR18, UR34 ;  /* 0x0000002200127c82 */ /* 0x000fe20008000000 */
[----:B------:R-:W-:Y:S01]  /*b160*/  UMOV UR20, UR36 ;  /* 0x0000002400147c82 */ /* 0x000fe20008000000 */
[----:B------:R-:W-:Y:S01]  /*b170*/  UMOV UR9, UR33 ;  /* 0x0000002100097c82 */ /* 0x000fe20008000000 */
[----:B------:R-:W-:Y:S01]  /*b180*/  UMOV UR11, UR19 ;  /* 0x00000013000b7c82 */ /* 0x000fe20008000000 */
[----:B------:R-:W-:Y:S01]  /*b190*/  UMOV UR12, UR36 ;  /* 0x00000024000c7c82 */ /* 0x000fe20008000000 */
[----:B------:R0:W-:Y:S01]  /*b1a0*/  UTMALDG.3D [UR24], [UR14], desc[UR22] ;  /* 0x000016180e0075b4 */ /* 0x0001e20008011000 */
[----:B------:R-:W-:Y:S01]  /*b1b0*/  UMOV UR10, UR26 ;  /* 0x0000001a000a7c82 */ /* 0x000fe20008000000 */
[----:B------:R-:W-:-:S02]  /*b1c0*/  LOP3.LUT R2, R2, R3, RZ, 0x3c, !PT ;  /* 0x0000000302027212 */ /* 0x000fc400078e3cff */
[----:B------:R-:W-:Y:S01]  /*b1d0*/  SEL R4, R4, RZ, P1 ;  /* 0x000000ff04047207 */ /* 0x000fe20000800000 */
[----:B------:R0:W-:Y:S01]  /*b1e0*/  UTMALDG.3D.MULTICAST [UR16], [UR44], UR7, desc[UR22] ;  /* 0x000016102c0073b4 */ /* 0x0001e20008011807 */
[----:B------:R0:W-:Y:S02]  /*b1f0*/  UTMALDG.3D.MULTICAST [UR8], [UR44], UR7, desc[UR22] ;  /* 0x000016082c0073b4 */ /* 0x0001e40008011807 */
[----:B0-----:R-:W-:Y:S05]  /*b200*/  @P2 BRA `(.L_x_301) ;  /* 0xfffffffc000c2947 */ /* 0x001fea000383ffff */
.L_x_297:
[----:B------:R-:W-:Y:S05]  /*b210*/  BSYNC B1 ;  /* 0x0000000000017941 */ /* 0x000fea0003800000 */
.L_x_296:
[----:B------:R-:W-:Y:S01]  /*b220*/  LOP3.LUT P4, RZ, R10, 0xff, RZ, 0xc0, !PT ;  /* 0x000000ff0aff7812 */ /* 0x000fe2000788c0ff */
[----:B------:R-:W-:Y:S01]  /*b230*/  VIADD R8, R8, UR37 ;  /* 0x0000002508087c36 */ /* 0x000fe20008000000 */
[----:B------:R-:W-:Y:S01]  /*b240*/  ULDC.64 UR8, c[0x0][0x650] ;  /* 0x0001940000087ab9 */ /* 0x000fe20000000a00 */
[----:B------:R-:W-:Y:S01]  /*b250*/  BSSY B1, `(.L_x_302) ;  /* 0x000006f000017945 */ /* 0x000fe20003800000 */
[----:B------:R-:W-:Y:S01]  /*b260*/  IMAD.MOV.U32 R18, RZ, RZ, -0x1 ;  /* 0xffffffffff127424 */ /* 0x000fe200078e00ff */
[----:B------:R-:W-:Y:S01]  /*b270*/  PRMT R10, RZ, 0x7610, R10 ;  /* 0x00007610ff0a7816 */ /* 0x000fe2000000000a */
[----:B------:R-:W-:Y:S01]  /*b280*/  IMAD.MOV.U32 R19, RZ, RZ, -0x1 ;  /* 0xffffffffff137424 */ /* 0x000fe200078e00ff */
[C---:B------:R-:W-:Y:S02]  /*b290*/  ISETP.GT.U32.AND P1, PT, R8.reuse, 0x1, PT ;  /* 0x000000010800780c */ /* 0x040fe40003f24070 */
[----:B------:R-:W-:Y:S02]  /*b2a0*/  SHF.R.U32.HI R2, RZ, 0x1, R8 ;  /* 0x00000001ff027819 */ /* 0x000fe40000011608 */
[----:B------:R-:W-:-:S02]  /*b2b0*/  LOP3.LUT R8, R8, 0x1, RZ, 0xc0, !PT ;  /* 0x0000000108087812 */ /* 0x000fc400078ec0ff */
[----:B------:R-:W0:Y:S01]  /*b2c0*/  @P4 S2R R4, SR_CgaCtaId ;  /* 0x0000000000044919 */ /* 0x000e220000008800 */
[----:B------:R-:W-:Y:S02]  /*b2d0*/  @P4 MOV R3, 0x400 ;  /* 0x0000040000034802 */ /* 0x000fe40000000f00 */
[----:B------:R-:W-:-:S04]  /*b2e0*/  LOP3.LUT R2, R2, 0x1, RZ, 0xc0, !PT ;  /* 0x0000000102027812 */ /* 0x000fc800078ec0ff */
[----:B------:R-:W-:Y:S02]  /*b2f0*/  ISETP.NE.U32.AND P2, PT, R2, 0x1, PT ;  /* 0x000000010200780c */ /* 0x000fe40003f45070 */
[----:B0-----:R-:W-:Y:S01]  /*b300*/  @P4 LEA R3, R4, R3, 0x18 ;  /* 0x0000000304034211 */ /* 0x001fe200078ec0ff */
[----:B------:R-:W-:-:S03]  /*b310*/  IMAD.U32 R4, RZ, RZ, UR37 ;  /* 0x00000025ff047e24 */ /* 0x000fc6000f8e00ff */
[----:B------:R0:W-:Y:S01]  /*b320*/  @P4 SYNCS.ARRIVE.TRANS64.A1T0 RZ, [R3+URZ+0x58], RZ ;  /* 0x000058ff03ff49a7 */ /* 0x0001e2000810003f */
[----:B------:R-:W-:Y:S02]  /*b330*/  IADD3 R16, P4, R16, UR38, RZ ;  /* 0x0000002610107c10 */ /* 0x000fe4000ff9e0ff */
[----:B------:R-:W-:Y:S02]  /*b340*/  ISETP.LT.U32.AND P1, PT, R4, 0x2, P1 ;  /* 0x000000020400780c */ /* 0x000fe40000f21070 */
[----:B------:R-:W-:Y:S02]  /*b350*/  IADD3.X R17, R17, UR41, RZ, P4, !PT ;  /* 0x0000002911117c10 */ /* 0x000fe4000a7fe4ff */
[----:B------:R-:W-:Y:S02]  /*b360*/  ISETP.GE.U32.AND P4, PT, R16, UR8, PT ;  /* 0x0000000810007c0c */ /* 0x000fe4000bf86070 */
[----:B0-----:R-:W-:Y:S02]  /*b370*/  SEL R3, RZ, 0x1, !P1 ;  /* 0x00000001ff037807 */ /* 0x001fe40004800000 */
[----:B------:R-:W-:-:S02]  /*b380*/  ISETP.GE.U32.AND.EX P1, PT, R17, UR9, PT, P4 ;  /* 0x0000000911007c0c */ /* 0x000fc4000bf26140 */
[----:B------:R-:W-:-:S04]  /*b390*/  ISETP.GT.U32.AND P2, PT, R4, 0x1, !P2 ;  /* 0x000000010400780c */ /* 0x000fc80005744070 */
[----:B------:R-:W-:-:S04]  /*b3a0*/  SEL R2, RZ, 0x1, !P2 ;  /* 0x00000001ff027807 */ /* 0x000fc80005000000 */
[--C-:B------:R-:W-:Y:S01]  /*b3b0*/  LOP3.LUT R0, R2, R0, R3.reuse, 0x96, !PT ;  /* 0x0000000002007212 */ /* 0x100fe200078e9603 */
[----:B------:R-:W-:Y:S01]  /*b3c0*/  IMAD.MOV.U32 R2, RZ, RZ, -0x1 ;  /* 0xffffffffff027424 */ /* 0x000fe200078e00ff */
[----:B------:R-:W-:Y:S01]  /*b3d0*/  PRMT R3, RZ, 0x7610, R3 ;  /* 0x00007610ff037816 */ /* 0x000fe20000000003 */
[----:B------:R-:W-:Y:S06]  /*b3e0*/  @P1 BRA `(.L_x_303) ;  /* 0x0000000400541947 */ /* 0x000fec0003800000 */
[----:B------:R-:W0:Y:S01]  /*b3f0*/  S2UR UR7, SR_CTAID.X ;  /* 0x00000000000779c3 */ /* 0x000e220000002500 */
[----:B------:R-:W-:Y:S01]  /*b400*/  ULDC.64 UR8, c[0x0][0x628] ;  /* 0x00018a0000087ab9 */ /* 0x000fe20000000a00 */
[----:B------:R-:W-:Y:S01]  /*b410*/  ULDC UR10, c[0x0][0x150] ;  /* 0x00005400000a7ab9 */ /* 0x000fe20000000800 */
[----:B------:R-:W-:Y:S01]  /*b420*/  ISETP.NE.U32.AND P1, PT, RZ, UR8, PT ;  /* 0x00000008ff007c0c */ /* 0x000fe2000bf25070 */
[----:B------:R-:W-:Y:S01]  /*b430*/  ULDC UR11, c[0x0][0x630] ;  /* 0x00018c00000b7ab9 */ /* 0x000fe20000000800 */
[----:B------:R-:W-:Y:S01]  /*b440*/  ULDC UR14, c[0x0][0x154] ;  /* 0x00005500000e7ab9 */ /* 0x000fe20000000800 */
[----:B------:R-:W-:Y:S01]  /*b450*/  IMAD.MOV.U32 R2, RZ, RZ, R16 ;  /* 0x000000ffff027224 */ /* 0x000fe200078e0010 */
[----:B------:R-:W-:Y:S01]  /*b460*/  ISETP.NE.AND.EX P1, PT, RZ, UR9, PT, P1 ;  /* 0x00000009ff007c0c */ /* 0x000fe2000bf25310 */
[----:B------:R-:W1:Y:S01]  /*b470*/  S2UR UR12, SR_CTAID.Y ;  /* 0x00000000000c79c3 */ /* 0x000e620000002600 */
[----:B0-----:R-:W-:-:S05]  /*b480*/  I2FP.F32.U32 R3, UR7 ;  /* 0x0000000700037c45 */ /* 0x001fca0008201000 */
[----:B------:R-:W-:Y:S01]  /*b490*/  FMUL R12, R3, UR10 ;  /* 0x0000000a030c7c20 */ /* 0x000fe20008400000 */
[----:B------:R-:W-:-:S05]  /*b4a0*/  IMAD.MOV.U32 R3, RZ, RZ, R17 ;  /* 0x000000ffff037224 */ /* 0x000fca00078e0011 */
[----:B------:R-:W-:Y:S05]  /*b4b0*/  @!P1 BRA `(.L_x_304) ;  /* 0x0000000000289947 */ /* 0x000fea0003800000 */
[----:B------:R-:W-:Y:S02]  /*b4c0*/  ULDC UR10, c[0x0][0x634] ;  /* 0x00018d00000a7ab9 */ /* 0x000fe40000000800 */
[----:B------:R-:W-:-:S05]  /*b4d0*/  IADD3 R7, P1, R16, UR10, RZ ;  /* 0x0000000a10077c10 */ /* 0x000fca000ff3e0ff */
[----:B------:R-:W-:-:S04]  /*b4e0*/  IMAD.X R13, RZ, RZ, R17, P1 ;  /* 0x000000ffff0d7224 */ /* 0x000fc800008e0611 */
[----:B------:R-:W-:-:S04]  /*b4f0*/  IMAD.WIDE.U32 R4, R13, UR8, RZ ;  /* 0x000000080d047c25 */ /* 0x000fc8000f8e00ff */
[----:B------:R-:W-:-:S04]  /*b500*/  IMAD.WIDE.U32 R4, P1, R7, UR9, R4 ;  /* 0x0000000907047c25 */ /* 0x000fc8000f820004 */
[----:B------:R-:W-:-:S04]  /*b510*/  IMAD.WIDE.U32 R6, R7, UR8, RZ ;  /* 0x0000000807067c25 */ /* 0x000fc8000f8e00ff */
[----:B------:R-:W-:Y:S01]  /*b520*/  IMAD.X R3, RZ, RZ, RZ, P1 ;  /* 0x000000ffff037224 */ /* 0x000fe200008e06ff */
[----:B------:R-:W-:Y:S01]  /*b530*/  IADD3 RZ, P1, R7, R4, RZ ;  /* 0x0000000407ff7210 */ /* 0x000fe20007f3e0ff */
[----:B------:R-:W-:-:S04]  /*b540*/  IMAD.MOV.U32 R2, RZ, RZ, R5 ;  /* 0x000000ffff027224 */ /* 0x000fc800078e0005 */
[----:B------:R-:W-:-:S08]  /*b550*/  IMAD.WIDE.U32.X R2, R13, UR9, R2, P1 ;  /* 0x000000090d027c25 */ /* 0x000fd000088e0402 */
.L_x_304:
[--C-:B------:R-:W-:Y:S01]  /*b560*/  SHF.R.U64 R19, R2, UR11, R3.reuse ;  /* 0x0000000b02137c19 */ /* 0x100fe20008001203 */
[----:B------:R-:W0:Y:S01]  /*b570*/  F2I.U32.TRUNC.NTZ R12, R12 ;  /* 0x0000000c000c7305 */ /* 0x000e22000020f000 */
[----:B------:R-:W-:Y:S01]  /*b580*/  SHF.R.U32.HI R2, RZ, UR11, R3 ;  /* 0x0000000bff027c19 */ /* 0x000fe20008011603 */
[----:B------:R-:W-:Y:S01]  /*b590*/  ULDC.64 UR8, c[0x0][0x620] ;  /* 0x0001880000087ab9 */ /* 0x000fe20000000a00 */
[----:B------:R-:W-:Y:S01]  /*b5a0*/  IADD3 R5, P1, RZ, -R19, RZ ;  /* 0x80000013ff057210 */ /* 0x000fe20007f3e0ff */
[----:B------:R-:W-:Y:S01]  /*b5b0*/  ULDC UR11, c[0x0][0x658] ;  /* 0x00019600000b7ab9 */ /* 0x000fe20000000800 */
[----:B-1----:R-:W-:Y:S01]  /*b5c0*/  I2FP.F32.U32 R4, UR12 ;  /* 0x0000000c00047c45 */ /* 0x002fe20008201000 */
[----:B------:R-:W-:Y:S02]  /*b5d0*/  ULDC UR16, c[0x0][0x648] ;  /* 0x0001920000107ab9 */ /* 0x000fe40000000800 */
[----:B------:R-:W-:Y:S02]  /*b5e0*/  IMAD.X R2, RZ, RZ, ~R2, P1 ;  /* 0x000000ffff027224 */ /* 0x000fe400008e0e02 */
[----:B------:R-:W-:Y:S01]  /*b5f0*/  FMUL R6, R4, UR14 ;  /* 0x0000000e04067c20 */ /* 0x000fe20008400000 */
[----:B------:R-:W-:Y:S01]  /*b600*/  ULDC.64 UR14, c[0x0][0x640] ;  /* 0x00019000000e7ab9 */ /* 0x000fe20000000a00 */
[----:B------:R-:W-:Y:S01]  /*b610*/  IMAD R4, R2, UR8, RZ ;  /* 0x0000000802047c24 */ /* 0x000fe2000f8e02ff */
[----:B------:R-:W-:Y:S01]  /*b620*/  ISETP.NE.U32.AND P1, PT, RZ, UR14, PT ;  /* 0x0000000eff007c0c */ /* 0x000fe2000bf25070 */
[C---:B------:R-:W-:Y:S01]  /*b630*/  IMAD.WIDE.U32 R2, R5.reuse, UR8, R16 ;  /* 0x0000000805027c25 */ /* 0x040fe2000f8e0010 */
[----:B0-----:R-:W-:Y:S01]  /*b640*/  R2UR UR8, R12 ;  /* 0x000000000c0872ca */ /* 0x001fe200000e0000 */
[----:B------:R-:W0:Y:S01]  /*b650*/  F2I.U32.TRUNC.NTZ R6, R6 ;  /* 0x0000000600067305 */ /* 0x000e22000020f000 */
[----:B------:R-:W1:Y:S01]  /*b660*/  LDC R12, c[0x0][0x610] ;  /* 0x00018400ff0c7b82 */ /* 0x000e620000000800 */
[----:B------:R-:W-:Y:S01]  /*b670*/  IMAD R5, R5, UR9, R4 ;  /* 0x0000000905057c24 */ /* 0x000fe2000f8e0204 */
[----:B------:R-:W-:Y:S01]  /*b680*/  ULDC UR9, c[0x0][0x618] ;  /* 0x0001860000097ab9 */ /* 0x000fe20000000800 */
[----:B------:R-:W-:-:S02]  /*b690*/  ISETP.NE.AND.EX P1, PT, RZ, UR15, PT, P1 ;  /* 0x0000000fff007c0c */ /* 0x000fc4000bf25310 */
[----:B------:R-:W-:-:S05]  /*b6a0*/  IMAD.IADD R3, R3, 0x1, R5 ;  /* 0x0000000103037824 */ /* 0x000fca00078e0205 */
[--C-:B------:R-:W-:Y:S02]  /*b6b0*/  SHF.R.U64 R14, R2, UR9, R3.reuse ;  /* 0x00000009020e7c19 */ /* 0x100fe40008001203 */
[----:B------:R-:W-:Y:S01]  /*b6c0*/  SHF.R.U32.HI R3, RZ, UR9, R3 ;  /* 0x00000009ff037c19 */ /* 0x000fe20008011603 */
[----:B------:R-:W-:Y:S01]  /*b6d0*/  ULDC UR9, c[0x0][0x608] ;  /* 0x0001820000097ab9 */ /* 0x000fe20000000800 */
[----:B0-----:R-:W-:Y:S02]  /*b6e0*/  R2UR UR10, R6 ;  /* 0x00000000060a72ca */ /* 0x001fe400000e0000 */
[--C-:B------:R-:W-:Y:S02]  /*b6f0*/  SHF.R.U64 R15, R14, UR9, R3.reuse ;  /* 0x000000090e0f7c19 */ /* 0x100fe40008001203 */
[----:B------:R-:W-:Y:S01]  /*b700*/  SHF.R.U32.HI R2, RZ, UR9, R3 ;  /* 0x00000009ff027c19 */ /* 0x000fe20008011603 */
[----:B------:R-:W-:-:S03]  /*b710*/  UIADD3 UR9, -UR8, URZ, URZ ;  /* 0x0000003f08097290 */ /* 0x000fc6000fffe13f */
[--C-:B------:R-:W-:Y:S01]  /*b720*/  SHF.R.U64 R21, R15, UR11, R2.reuse ;  /* 0x0000000b0f157c19 */ /* 0x100fe20008001202 */
[----:B------:R-:W-:Y:S01]  /*b730*/  ULDC UR8, c[0x0][0x144] ;  /* 0x0000510000087ab9 */ /* 0x000fe20000000800 */
[----:B------:R-:W-:-:S03]  /*b740*/  SHF.R.U32.HI R3, RZ, UR11, R2 ;  /* 0x0000000bff037c19 */ /* 0x000fc60008011602 */
[----:B------:R-:W-:Y:S01]  /*b750*/  IMAD.MOV.U32 R2, RZ, RZ, R21 ;  /* 0x000000ffff027224 */ /* 0x000fe200078e0015 */
[----:B------:R-:W-:Y:S06]  /*b760*/  @!P1 BRA `(.L_x_305) ;  /* 0x0000000000289947 */ /* 0x000fec0003800000 */
        /* <DEDUP_REMOVED lines=10> */
.L_x_305:
[----:B------:R-:W-:Y:S01]  /*b810*/  UISETP.NE.AND UP0, UPT, UR40, URZ, UPT ;  /* 0x0000003f2800728c */ /* 0x000fe2000bf05270 */
[----:B------:R-:W-:Y:S01]  /*b820*/  SHF.R.U64 R3, R2, UR16, R3 ;  /* 0x0000001002037c19 */ /* 0x000fe20008001203 */
[----:B------:R-:W-:Y:S01]  /*b830*/  UIADD3 UR10, -UR10, URZ, URZ ;  /* 0x0000003f0a0a7290 */ /* 0x000fe2000fffe13f */
[----:B------:R-:W-:Y:S01]  /*b840*/  LOP3.LUT R2, R15, UR6, RZ, 0xc0, !PT ;  /* 0x000000060f027c12 */ /* 0x000fe2000f8ec0ff */
[----:B------:R-:W-:Y:S01]  /*b850*/  UIMAD UR7, UR8, UR9, UR7 ;  /* 0x00000009080772a4 */ /* 0x000fe2000f8e0207 */
[----:B------:R-:W-:Y:S01]  /*b860*/  LOP3.LUT R5, R14, UR4, RZ, 0xc0, !PT ;  /* 0x000000040e057c12 */ /* 0x000fe2000f8ec0ff */
[----:B------:R-:W-:Y:S01]  /*b870*/  IMAD.MOV R4, RZ, RZ, -R3 ;  /* 0x000000ffff047224 */ /* 0x000fe200078e0a03 */
[----:B------:R-:W-:Y:S01]  /*b880*/  ULDC UR8, c[0x0][0x148] ;  /* 0x0000520000087ab9 */ /* 0x000fe20000000800 */
[----:B------:R-:W-:Y:S01]  /*b890*/  IMAD R3, R3, UR5, R2 ;  /* 0x0000000503037c24 */ /* 0x000fe2000f8e0202 */
[----:B------:R-:W-:Y:S02]  /*b8a0*/  PLOP3.LUT P1, PT, PT, PT, UP0, 0x80, 0x0 ;  /* 0x000000000000781c */ /* 0x000fe40003f2f008 */
[----:B------:R-:W-:-:S03]  /*b8b0*/  @UP0 UIMAD UR7, UR8, UR10, UR12 ;  /* 0x0000000a080702a4 */ /* 0x000fc6000f8e020c */
[----:B------:R-:W-:Y:S02]  /*b8c0*/  ULDC UR8, c[0x0][0x638] ;  /* 0x00018e0000087ab9 */ /* 0x000fe40000000800 */
[----:B------:R-:W-:Y:S02]  /*b8d0*/  IMAD R2, R4, UR8, R21 ;  /* 0x0000000804027c24 */ /* 0x000fe4000f8e0215 */
[----:B-1----:R-:W-:Y:S01]  /*b8e0*/  IMAD R12, R3, R12, UR7 ;  /* 0x00000007030c7e24 */ /* 0x002fe2000f8e020c */
[----:B------:R-:W-:Y:S01]  /*b8f0*/  ULDC UR7, c[0x0][0x600] ;  /* 0x0001800000077ab9 */ /* 0x000fe20000000800 */
[----:B------:R-:W-:Y:S02]  /*b900*/  IMAD.MOV.U32 R3, RZ, RZ, 0x1 ;  /* 0x00000001ff037424 */ /* 0x000fe400078e00ff */
[----:B------:R-:W-:-:S05]  /*b910*/  IMAD R5, R2, UR7, R5 ;  /* 0x0000000702057c24 */ /* 0x000fca000f8e0205 */
[----:B------:R-:W-:Y:S02]  /*b920*/  SEL R2, R5, R12, !P1 ;  /* 0x0000000c05027207 */ /* 0x000fe40004800000 */
[----:B------:R-:W-:-:S07]  /*b930*/  SEL R18, R12, R5, !P1 ;  /* 0x000000050c127207 */ /* 0x000fce0004800000 */
.L_x_303:
[----:B------:R-:W-:Y:S05]  /*b940*/  BSYNC B1 ;  /* 0x0000000000017941 */ /* 0x000fea0003800000 */
.L_x_302:
[----:B------:R-:W-:-:S13]  /*b950*/  LOP3.LUT P1, RZ, R3, 0xff, RZ, 0xc0, !PT ;  /* 0x000000ff03ff7812 */ /* 0x000fda000782c0ff */
[----:B------:R-:W-:Y:S05]  /*b960*/  @P1 BRA `(.L_x_306) ;  /* 0xfffffff400001947 */ /* 0x000fea000383ffff */
[----:B------:R-:W-:Y:S05]  /*b970*/  BSYNC B0 ;  /* 0x0000000000007941 */ /* 0x000fea0003800000 */
.L_x_294:
[----:B------:R-:W-:-:S03]  /*b980*/  UMOV UR7, 0xffffffff ;  /* 0xffffffff00077882 */ /* 0x000fc60000000000 */
[----:B------:R-:W-:Y:S05]  /*b990*/  BRA.DIV UR7, `(.L_x_307) ;  /* 0x0000000207fc7947 */ /* 0x000fea000b800000 */
[----:B------:R-:W-:-:S13]  /*b9a0*/  ELECT P6, URZ, PT ;  /* 0x00000000003f782f */ /* 0x000fda00038c0000 */
.L_x_321:
[----:B------:R-:W-:Y:S04]  /*b9b0*/  BSSY B0, `(.L_x_308) ;  /* 0x000001a000007945 */ /* 0x000fe80003800000 */
[----:B------:R-:W-:Y:S05]  /*b9c0*/  @!P6 BRA `(.L_x_309) ;  /* 0x000000000060e947 */ /* 0x000fea0003800000 */
[----:B------:R-:W-:-:S04]  /*b9d0*/  ULOP3.LUT UR7, UR42, 0x2, URZ, 0xfc, !UPT ;  /* 0x000000022a077892 */ /* 0x000fc8000f8efc3f */
[----:B------:R-:W-:-:S06]  /*b9e0*/  UISETP.NE.AND UP0, UPT, UR7, 0x3, UPT ;  /* 0x000000030700788c */ /* 0x000fcc000bf05270 */
[----:B------:R-:W-:-:S13]  /*b9f0*/  PLOP3.LUT P0, PT, PT, PT, UP0, 0x80, 0x0 ;  /* 0x000000000000781c */ /* 0x000fda0003f0f008 */
[----:B------:R-:W-:Y:S05]  /*ba00*/  @!P0 BRA `(.L_x_310) ;  /* 0x0000000000048947 */ /* 0x000fea0003800000 */
[----:B------:R-:W-:Y:S01]  /*ba10*/  BPT.TRAP 0x1 ;  /* 0x000000040000795c */ /* 0x000fe20000300000 */
.L_x_310:
[----:B------:R-:W0:Y:S01]  /*ba20*/  S2R R3, SR_CgaCtaId ;  /* 0x0000000000037919 */ /* 0x000e220000008800 */
[----:B------:R-:W-:-:S04]  /*ba30*/  MOV R2, 0x400 ;  /* 0x0000040000027802 */ /* 0x000fc80000000f00 */
[----:B0-----:R-:W-:Y:S02]  /*ba40*/  LEA R3, R3, R2, 0x18 ;  /* 0x0000000203037211 */ /* 0x001fe400078ec0ff */
[----:B------:R-:W-:-:S03]  /*ba50*/  SHF.L.U32 R2, R0, 0x1f, RZ ;  /* 0x0000001f00027819 */ /* 0x000fc600000006ff */
[----:B------:R-:W-:-:S04]  /*ba60*/  VIADD R3, R3, 0x10 ;  /* 0x0000001003037836 */ /* 0x000fc80000000000 */
[C---:B------:R-:W-:Y:S02]  /*ba70*/  IMAD R7, R8.reuse, 0x8, R3 ;  /* 0x0000000808077824 */ /* 0x040fe400078e0203 */
[----:B------:R-:W-:Y:S02]  /*ba80*/  VIADD R8, R8, 0x1 ;  /* 0x0000000108087836 */ /* 0x000fe40000000000 */
[----:B------:R-:W0:Y:S03]  /*ba90*/  SYNCS.PHASECHK.TRANS64.TRYWAIT P0, [R7+URZ], R2 ;  /* 0x00000002070075a7 */ /* 0x000e26000800017f */
[----:B------:R-:W-:-:S04]  /*baa0*/  ISETP.NE.AND P1, PT, R8, 0x2, PT ;  /* 0x000000020800780c */ /* 0x000fc80003f25270 */
[----:B------:R-:W-:Y:S02]  /*bab0*/  SEL R5, RZ, 0x1, P1 ;  /* 0x00000001ff057807 */ /* 0x000fe40000800000 */
[----:B------:R-:W-:Y:S02]  /*bac0*/  SEL R8, R8, RZ, P1 ;  /* 0x000000ff08087207 */ /* 0x000fe40000800000 */
[----:B------:R-:W-:Y:S01]  /*bad0*/  LOP3.LUT R0, R0, R5, RZ, 0x3c, !PT ;  /* 0x0000000500007212 */ /* 0x000fe200078e3cff */
[----:B0-----:R-:W-:Y:S06]  /*bae0*/  @!P0 BRA `(.L_x_311) ;  /* 0x0000000000c88947 */ /* 0x001fec0003800000 */
.L_x_322:
[----:B------:R-:W-:Y:S01]  /*baf0*/  IMAD R3, R8, 0x8, R3 ;  /* 0x0000000808037824 */ /* 0x000fe200078e0203 */
[----:B------:R-:W-:-:S07]  /*bb00*/  SHF.L.U32 R0, R0, 0x1f, RZ ;  /* 0x0000001f00007819 */ /* 0x000fce00000006ff */
.L_x_312:
[----:B-1----:R1:W2:Y:S02]  /*bb10*/  SYNCS.PHASECHK.TRANS64.TRYWAIT P0, [R3+URZ], R0 ;  /* 0x00000000030075a7 */ /* 0x0022a4000800017f */
[----:B--2---:R-:W-:Y:S05]  /*bb20*/  @!P0 NANOSLEEP.SYNCS 0x989680 ;  /* 0x009896800000895d */ /* 0x004fea0003900000 */
[----:B------:R-:W2:Y:S02]  /*bb30*/  @!P0 SYNCS.PHASECHK.TRANS64 P0, [R3+URZ], R0 ;  /* 0x00000000030085a7 */ /* 0x000ea4000800007f */
[----:B--2---:R-:W-:Y:S05]  /*bb40*/  @!P0 BRA `(.L_x_312) ;  /* 0xfffffffc00f08947 */ /* 0x004fea000383ffff */
.L_x_309:
[----:B------:R-:W-:Y:S05]  /*bb50*/  BSYNC B0 ;  /* 0x0000000000007941 */ /* 0x000fea0003800000 */
.L_x_308:
[----:B------:R-:W-:Y:S05]  /*bb60*/  EXIT ;  /* 0x000000000000794d */ /* 0x000fea0003800000 */
.L_x_18:
[----:B0-----:R0:W1:Y:S02]  /*bb70*/  SYNCS.PHASECHK.TRANS64.TRYWAIT P0, [R159+URZ], R0 ;  /* 0x000000009f0075a7 */ /* 0x001064000800017f */
[----:B-1----:R-:W-:Y:S05]  /*bb80*/  @!P0 NANOSLEEP.SYNCS 0x989680 ;  /* 0x009896800000895d */ /* 0x002fea0003900000 */
[----:B------:R-:W1:Y:S02]  /*bb90*/  @!P0 SYNCS.PHASECHK.TRANS64 P0, [R159+URZ], R0 ;  /* 0x000000009f0085a7 */ /* 0x000e64000800007f */
[----:B-1----:R-:W-:Y:S05]  /*bba0*/  @!P0 BRA `(.L_x_18) ;  /* 0xfffffffc00f08947 */ /* 0x002fea000383ffff */
[----:B------:R-:W-:Y:S05]  /*bbb0*/  BRA `(.L_x_313) ;  /* 0xffffff5800f47947 */ /* 0x000fea000383ffff */
.L_x_23:
[----:B-1----:R1:W2:Y:S02]  /*bbc0*/  SYNCS.PHASECHK.TRANS64.TRYWAIT P1, [R3+URZ], R0 ;  /* 0x00000000030075a7 */ /* 0x0022a4000802017f */
[----:B--2---:R-:W-:Y:S05]  /*bbd0*/  @!P1 NANOSLEEP.SYNCS 0x989680 ;  /* 0x009896800000995d */ /* 0x004fea0003900000 */
[----:B------:R-:W2:Y:S02]  /*bbe0*/  @!P1 SYNCS.PHASECHK.TRANS64 P1, [R3+URZ], R0 ;  /* 0x00000000030095a7 */ /* 0x000ea4000802007f */
[----:B--2---:R-:W-:Y:S05]  /*bbf0*/  @!P1 BRA `(.L_x_23) ;  /* 0xfffffffc00f09947 */ /* 0x004fea000383ffff */
[----:B------:R-:W-:Y:S05]  /*bc00*/  BRA `(.L_x_22) ;  /* 0xffffff5c00647947 */ /* 0x000fea000383ffff */
.L_x_28:
[----:B-1----:R-:W-:-:S04]  /*bc10*/  IMAD.U32 R5, RZ, RZ, UR7 ;  /* 0x00000007ff057e24 */ /* 0x002fc8000f8e00ff */
[----:B------:R1:W2:Y:S03]  /*bc20*/  SYNCS.PHASECHK.TRANS64.TRYWAIT P1, [R5+URZ], R4 ;  /* 0x00000004050075a7 */ /* 0x0002a6000802017f */
[----:B--2---:R-:W-:Y:S05]  /*bc30*/  @!P1 NANOSLEEP.SYNCS 0x989680 ;  /* 0x009896800000995d */ /* 0x004fea0003900000 */
[----:B------:R-:W2:Y:S02]  /*bc40*/  @!P1 SYNCS.PHASECHK.TRANS64 P1, [R5+URZ], R4 ;  /* 0x00000004050095a7 */ /* 0x000ea4000802007f */
[----:B--2---:R-:W-:Y:S05]  /*bc50*/  @!P1 BRA `(.L_x_28) ;  /* 0xfffffffc00ec9947 */ /* 0x004fea000383ffff */
[----:B------:R-:W-:Y:S05]  /*bc60*/  BRA `(.L_x_27) ;  /* 0xffffff6000c07947 */ /* 0x000fea000383ffff */
.L_x_34:
[----:B0-----:R0:W1:Y:S02]  /*bc70*/  SYNCS.PHASECHK.TRANS64.TRYWAIT P0, [R159+URZ+0x10], R0 ;  /* 0x000010009f0075a7 */ /* 0x001064000800017f */
[----:B-1----:R-:W-:Y:S05]  /*bc80*/  @!P0 NANOSLEEP.SYNCS 0x989680 ;  /* 0x009896800000895d */ /* 0x002fea0003900000 */
[----:B------:R-:W1:Y:S02]  /*bc90*/  @!P0 SYNCS.PHASECHK.TRANS64 P0, [R159+URZ+0x10], R0 ;  /* 0x000010009f0085a7 */ /* 0x000e64000800007f */
[----:B-1----:R-:W-:Y:S05]  /*bca0*/  @!P0 BRA `(.L_x_34) ;  /* 0xfffffffc00f08947 */ /* 0x002fea000383ffff */
[----:B------:R-:W-:Y:S05]  /*bcb0*/  BRA `(.L_x_314) ;  /* 0xffffff6800a07947 */ /* 0x000fea000383ffff */
.L_x_295:
[----:B------:R-:W-:Y:S01]  /*bcc0*/  BSSY B1, `(.L_x_315) ;  /* 0x0000006000017945 */ /* 0x000fe20003800000 */
[----:B------:R-:W-:-:S07]  /*bcd0*/  IMAD.MOV.U32 R15, RZ, RZ, -0x1 ;  /* 0xffffffffff0f7424 */ /* 0x000fce00078e00ff */
[----:B------:R-:W-:Y:S05]  /*bce0*/  WARPSYNC.COLLECTIVE R15, `(.L_x_316) ;  /* 0x000000000f0c7348 */ /* 0x000fea0003c00000 */
[----:B------:R-:W-:Y:S02]  /*bcf0*/  ELECT P6, UR62, PT ;  /* 0x00000000003e782f */ /* 0x000fe400038c0000 */
[----:B------:R-:W-:Y:S01]  /*bd00*/  MOV R14, UR62 ;  /* 0x0000003e000e7c02 */ /* 0x000fe20008000f00 */
[----:B------:R-:W-:Y:S10]  /*bd10*/  ENDCOLLECTIVE ;  /* 0x000000000000791b */ /* 0x000ff40003800000 */
.L_x_316:
[----:B------:R-:W-:Y:S05]  /*bd20*/  BSYNC B1 ;  /* 0x0000000000017941 */ /* 0x000fea0003800000 */
.L_x_315:
[----:B------:R-:W-:Y:S05]  /*bd30*/  BRA `(.L_x_317) ;  /* 0xfffffff000187947 */ /* 0x000fea000383ffff */
.L_x_298:
[----:B0-----:R0:W1:Y:S02]  /*bd40*/  SYNCS.PHASECHK.TRANS64.TRYWAIT P1, [R12+URZ+0x10], R3 ;  /* 0x000010030c0075a7 */ /* 0x001064000802017f */
[----:B-1----:R-:W-:Y:S05]  /*bd50*/  @!P1 NANOSLEEP.SYNCS 0x989680 ;  /* 0x009896800000995d */ /* 0x002fea0003900000 */
[----:B------:R-:W1:Y:S02]  /*bd60*/  @!P1 SYNCS.PHASECHK.TRANS64 P1, [R12+URZ+0x10], R3 ;  /* 0x000010030c0095a7 */ /* 0x000e64000802007f */
[----:B-1----:R-:W-:Y:S05]  /*bd70*/  @!P1 BRA `(.L_x_298) ;  /* 0xfffffffc00f09947 */ /* 0x002fea000383ffff */
[----:B------:R-:W-:Y:S05]  /*bd80*/  BRA `(.L_x_318) ;  /* 0xfffffff0004c7947 */ /* 0x000fea000383ffff */
.L_x_307:
[----:B------:R-:W-:Y:S01]  /*bd90*/  BSSY B0, `(.L_x_319) ;  /* 0x0000006000007945 */ /* 0x000fe20003800000 */
[----:B------:R-:W-:-:S07]  /*bda0*/  IMAD.MOV.U32 R15, RZ, RZ, -0x1 ;  /* 0xffffffffff0f7424 */ /* 0x000fce00078e00ff */
[----:B------:R-:W-:Y:S05]  /*bdb0*/  WARPSYNC.COLLECTIVE R15, `(.L_x_320) ;  /* 0x000000000f0c7348 */ /* 0x000fea0003c00000 */
[----:B------:R-:W-:Y:S02]  /*bdc0*/  ELECT P6, UR62, PT ;  /* 0x00000000003e782f */ /* 0x000fe400038c0000 */
[----:B------:R-:W-:Y:S01]  /*bdd0*/  MOV R14, UR62 ;  /* 0x0000003e000e7c02 */ /* 0x000fe20008000f00 */
[----:B------:R-:W-:Y:S10]  /*bde0*/  ENDCOLLECTIVE ;  /* 0x000000000000791b */ /* 0x000ff40003800000 */
.L_x_320:
[----:B------:R-:W-:Y:S05]  /*bdf0*/  BSYNC B0 ;  /* 0x0000000000007941 */ /* 0x000fea0003800000 */
.L_x_319:
[----:B------:R-:W-:Y:S05]  /*be00*/  BRA `(.L_x_321) ;  /* 0xfffffff800e87947 */ /* 0x000fea000383ffff */
.L_x_311:
[----:B0-----:R0:W1:Y:S02]  /*be10*/  SYNCS.PHASECHK.TRANS64.TRYWAIT P0, [R7+URZ], R2 ;  /* 0x00000002070075a7 */ /* 0x001064000800017f */
[----:B-1----:R-:W-:Y:S05]  /*be20*/  @!P0 NANOSLEEP.SYNCS 0x989680 ;  /* 0x009896800000895d */ /* 0x002fea0003900000 */
[----:B------:R-:W1:Y:S02]  /*be30*/  @!P0 SYNCS.PHASECHK.TRANS64 P0, [R7+URZ], R2 ;  /* 0x00000002070085a7 */ /* 0x000e64000800007f */
[----:B-1----:R-:W-:Y:S05]  /*be40*/  @!P0 BRA `(.L_x_311) ;  /* 0xfffffffc00f08947 */ /* 0x002fea000383ffff */
[----:B------:R-:W-:Y:S05]  /*be50*/  BRA `(.L_x_322) ;  /* 0xfffffffc00247947 */ /* 0x000fea000383ffff */
.L_x_323:
[----:B------:R-:W-:-:S00]  /*be60*/  BRA `(.L_x_323) ;  /* 0xfffffffc00fc7947 */ /* 0x000fc0000383ffff */
[----:B------:R-:W-:-:S00]  /*be70*/  NOP ;  /* 0x0000000000007918 */ /* 0x000fc00000000000 */
        /* <DEDUP_REMOVED lines=8> */
.L_x_324:


//--------------------- .nv.global.init           --------------------------
	.section	.nv.global.init,"aw",@progbits
.nv.global.init:
	.type		$str$22,@object
	.size		$str$22,($str$23 - $str$22)
$str$22:
        /*0000*/ 	.byte	0x6b, 0x5f, 0x74, 0x69, 0x6c, 0x65, 0x5f, 0x63, 0x6f, 0x75, 0x6e, 0x74, 0x20, 0x3e, 0x3d, 0x20
        /*0010*/ 	.byte	0x31, 0x00
	.type		$str$23,@object
	.size		$str$23,(__unnamed_1 - $str$23)
$str$23:
        /*0012*/ 	.byte	0x2f, 0x74, 0x6d, 0x70, 0x2f, 0x63, 0x75, 0x74, 0x6c, 0x61, 0x73, 0x73, 0x5f, 0x73, 0x77, 0x65
        /*0022*/ 	.byte	0x65, 0x70, 0x5f, 0x73, 0x72, 0x63, 0x2f, 0x69, 0x6e, 0x63, 0x6c, 0x75, 0x64, 0x65, 0x2f, 0x63
        /*0032*/ 	.byte	0x75, 0x74, 0x6c, 0x61, 0x73, 0x73, 0x2f, 0x67, 0x65, 0x6d, 0x6d, 0x2f, 0x63, 0x6f, 0x6c, 0x6c
        /*0042*/ 	.byte	0x65, 0x63, 0x74, 0x69, 0x76, 0x65, 0x2f, 0x73, 0x6d, 0x39, 0x30, 0x5f, 0x6d, 0x6d, 0x61, 0x5f
        /*0052*/ 	.byte	0x74, 0x6d, 0x61, 0x5f, 0x67, 0x6d, 0x6d, 0x61, 0x5f, 0x73, 0x73, 0x5f, 0x77, 0x61, 0x72, 0x70
        /*0062*/ 	.byte	0x73, 0x70, 0x65, 0x63, 0x69, 0x61, 0x6c, 0x69, 0x7a, 0x65, 0x64, 0x2e, 0x68, 0x70, 0x70, 0x00
	.type		__unnamed_1,@object
	.size		__unnamed_1,(.L_0 - __unnamed_1)
__unnamed_1:
        /*0072*/ 	.byte	0x76, 0x6f, 0x69, 0x64, 0x20, 0x63, 0x75, 0x74, 0x6c, 0x61, 0x73, 0x73, 0x3a, 0x3a, 0x67, 0x65
        /* <DEDUP_REMOVED lines=180> */
        /*0bc2*/ 	.byte	0x79, 0x5d, 0x00
.L_0:


//--------------------- .nv.shared._ZN7cutlass13device_kernelINS_4gemm6kernel13GemmUniversalIN4cute5tupleIJiiiiEEENS1_10collective13CollectiveMmaINS1_34MainloopSm90TmaGmmaWarpSpecializedILi2ENS5_IJNS4_1CILi2EEENSA_ILi1EEESC_EEENS1_32KernelTmaWarpSpecializedPingpongEEENS5_IJNSA_ILi64EEENSA_ILi256EEENSA_ILi128EEEEEENS_6half_tENS5_IJlSC_lEEESK_SL_NS4_8TiledMMAINS4_8MMA_AtomIJNS4_4SM904GMMA26MMA_64x256x16_F32F16F16_SSILNSP_5MajorE0ELSR_0ELNSP_7ScaleInE1ELSS_1EEEEEENS4_6LayoutINS5_IJSC_SC_SC_EEENS5_IJNSA_ILi0EEESX_SX_EEEEENS5_IJNS4_10UnderscoreES10_S10_EEEEENS4_13SM90_TMA_LOADENS4_14ComposedLayoutINS4_7SwizzleILi3ELi4ELi3EEENS4_18smem_ptr_flag_bitsILi16EEENSV_INS5_IJNSA_ILi8EEESG_EEENS5_IJSG_SC_EEEEEEEvNS4_8identityENS4_23SM90_TMA_LOAD_MULTICASTES1D_vS1E_EENS_8epilogue10collective6detail29Sm90TmaWarpSpecializedAdapterINS1I_15DefaultEpilogueISK_SL_SL_NS1H_6thread17LinearCombinationISK_Li1EffLNS1M_9ScaleType4KindE0ELNS_15FloatRoundStyleE2ESK_EENS1_15EpilogueDefaultEEEEEvvEEEEvNT_6ParamsE --------------------------
	.section	.nv.shared._ZN7cutlass13device_kernelINS_4gemm6kernel13GemmUniversalIN4cute5tupleIJiiiiEEENS1_10collective13CollectiveMmaINS1_34MainloopSm90TmaGmmaWarpSpecializedILi2ENS5_IJNS4_1CILi2EEENSA_ILi1EEESC_EEENS1_32KernelTmaWarpSpecializedPingpongEEENS5_IJNSA_ILi64EEENSA_ILi256EEENSA_ILi128EEEEEENS_6half_tENS5_IJlSC_lEEESK_SL_NS4_8TiledMMAINS4_8MMA_AtomIJNS4_4SM904GMMA26MMA_64x256x16_F32F16F16_SSILNSP_5MajorE0ELSR_0ELNSP_7ScaleInE1ELSS_1EEEEEENS4_6LayoutINS5_IJSC_SC_SC_EEENS5_IJNSA_ILi0EEESX_SX_EEEEENS5_IJNS4_10UnderscoreES10_S10_EEEEENS4_13SM90_TMA_LOADENS4_14ComposedLayoutINS4_7SwizzleILi3ELi4ELi3EEENS4_18smem_ptr_flag_bitsILi16EEENSV_INS5_IJNSA_ILi8EEESG_EEENS5_IJSG_SC_EEEEEEEvNS4_8identityENS4_23SM90_TMA_LOAD_MULTICASTES1D_vS1E_EENS_8epilogue10collective6detail29Sm90TmaWarpSpecializedAdapterINS1I_15DefaultEpilogueISK_SL_SL_NS1H_6thread17LinearCombinationISK_Li1EffLNS1M_9ScaleType4KindE0ELNS_15FloatRoundStyleE2ESK_EENS1_15EpilogueDefaultEEEEEvvEEEEvNT_6ParamsE,"aw",@nobits
	.sectionflags	@""
	.align	16
	.zero		1024


//--------------------- .nv.shared.reserved.0     --------------------------
	.section	.nv.shared.reserved.0,"aw",@nobits
	.weak		__nv_reservedSMEM_offset_0_alias
	.size		__nv_reservedSMEM_offset_0_alias, 0, 0
	.other		__nv_reservedSMEM_offset_0_alias,@"STO_CUDA_RESERVED_SHARED STV_DEFAULT"
__nv_reservedSMEM_offset_0_alias:
	.zero		0


//--------------------- .nv.global                --------------------------
	.section	.nv.global,"aw",@nobits
.nv.global:
	.type		_ZN39_INTERNAL_77934715_4_k_cu_b0bce2c3_34924cute1_E,@object
	.size		_ZN39_INTERNAL_77934715_4_k_cu_b0bce2c3_34924cute1_E,(_ZN39_INTERNAL_77934715_4_k_cu_b0bce2c3_34924cuda3std3__45__cpo6cbeginE - _ZN39_INTERNAL_77934715_4_k_cu_b0bce2c3_34924cute1_E)
_ZN39_INTERNAL_77934715_4_k_cu_b0bce2c3_34924cute1_E:
	.zero		1
	.type		_ZN39_INTERNAL_77934715_4_k_cu_b0bce2c3_34924cuda3std3__45__cpo6cbeginE,@object
	.size		_ZN39_INTERNAL_77934715_4_k_cu_b0bce2c3_34924cuda3std3__45__cpo6cbeginE,(_ZN39_INTERNAL_77934715_4_k_cu_b0bce2c3_34924cuda3std3__48in_placeE - _ZN39_INTERNAL_77934715_4_k_cu_b0bce2c3_34924cuda3std3__45__cpo6cbeginE)
_ZN39_INTERNAL_77934715_4_k_cu_b0bce2c3_34924cuda3std3__45__cpo6cbeginE:
	.zero		1
	.type		_ZN39_INTERNAL_77934715_4_k_cu_b0bce2c3_34924cuda3std3__48in_placeE,@object
	.size		_ZN39_INTERNAL_77934715_4_k_cu_b0bce2c3_34924cuda3std3__48in_placeE,(_ZN39_INTERNAL_77934715_4_k_cu_b0bce2c3_34924cuda3std6ranges3__45__cpo9iter_moveE - _ZN39_INTERNAL_77934715_4_k_cu_b0bce2c3_34924cuda3std3__48in_placeE)
_ZN39_INTERNAL_77934715_4_k_cu_b0bce2c3_34924cuda3std3__48in_placeE:
	.zero		1
	.type		_ZN39_INTERNAL_77934715_4_k_cu_b0bce2c3_34924cuda3std6ranges3__45__cpo9iter_moveE,@object
	.size		_ZN39_INTERNAL_77934715_4_k_cu_b0bce2c3_34924cuda3std6ranges3__45__cpo9iter_moveE,(_ZN39_INTERNAL_77934715_4_k_cu_b0bce2c3_34924cuda3std3__45__cpo5beginE - _ZN39_INTERNAL_77934715_4_k_cu_b0bce2c3_34924cuda3std6ranges3__45__cpo9iter_moveE)
_ZN39_INTERNAL_77934715_4_k_cu_b0bce2c3_34924cuda3std6ranges3__45__cpo9iter_moveE:
	.zero		1
	.type		_ZN39_INTERNAL_77934715_4_k_cu_b0bce2c3_34924cuda3std3__45__cpo5beginE,@object
	.size		_ZN39_INTERNAL_77934715_4_k_cu_b0bce2c3_34924cuda3std3__45__cpo5beginE,(_ZN39_INTERNAL_77934715_4_k_cu_b0bce2c3_34924cuda3std3__441_GLOBAL__N__77934715_4_k_cu_b0bce2c3_34926ignoreE - _ZN39_INTERNAL_77934715_4_k_cu_b0bce2c3_34924cuda3std3__45__cpo5beginE)
_ZN39_INTERNAL_77934715_4_k_cu_b0bce2c3_34924cuda3std3__45__cpo5beginE:
	.zero		1
	.type		_ZN39_INTERNAL_77934715_4_k_cu_b0bce2c3_34924cuda3std3__441_GLOBAL__N__77934715_4_k_cu_b0bce2c3_34926ignoreE,@object
	.size		_ZN39_INTERNAL_77934715_4_k_cu_b0bce2c3_34924cuda3std3__441_GLOBAL__N__77934715_4_k_cu_b0bce2c3_34926ignoreE,(_ZN39_INTERNAL_77934715_4_k_cu_b0bce2c3_34924cute7productE - _ZN39_INTERNAL_77934715_4_k_cu_b0bce2c3_34924cuda3std3__441_GLOBAL__N__77934715_4_k_cu_b0bce2c3_34926ignoreE)
_ZN39_INTERNAL_77934715_4_k_cu_b0bce2c3_34924cuda3std3__441_GLOBAL__N__77934715_4_k_cu_b0bce2c3_34926ignoreE:
	.zero		1
	.type		_ZN39_INTERNAL_77934715_4_k_cu_b0bce2c3_34924cute7productE,@object
	.size		_ZN39_INTERNAL_77934715_4_k_cu_b0bce2c3_34924cute7productE,(_ZN39_INTERNAL_77934715_4_k_cu_b0bce2c3_34924cuda3std3__45__cpo3endE - _ZN39_INTERNAL_77934715_4_k_cu_b0bce2c3_34924cute7productE)
_ZN39_INTERNAL_77934715_4_k_cu_b0bce2c3_34924cute7productE:
	.zero		1
	.type		_ZN39_INTERNAL_77934715_4_k_cu_b0bce2c3_34924cuda3std3__45__cpo3endE,@object
	.size		_ZN39_INTERNAL_77934715_4_k_cu_b0bce2c3_34924cuda3std3__45__cpo3endE,(_ZN39_INTERNAL_77934715_4_k_cu_b0bce2c3_34924cuda3std3__419piecewise_constructE - _ZN39_INTERNAL_77934715_4_k_cu_b0bce2c3_34924cuda3std3__45__cpo3endE)
_ZN39_INTERNAL_77934715_4_k_cu_b0bce2c3_34924cuda3std3__45__cpo3endE:
	.zero		1
	.type		_ZN39_INTERNAL_77934715_4_k_cu_b0bce2c3_34924cuda3std3__419piecewise_constructE,@object
	.size		_ZN39_INTERNAL_77934715_4_k_cu_b0bce2c3_34924cuda3std3__419piecewise_constructE,(_ZN39_INTERNAL_77934715_4_k_cu_b0bce2c3_34924cuda3std3__45__cpo4cendE - _ZN39_INTERNAL_77934715_4_k_cu_b0bce2c3_34924cuda3std3__419piecewise_constructE)
_ZN39_INTERNAL_77934715_4_k_cu_b0bce2c3_34924cuda3std3__419piecewise_constructE:
	.zero		1
	.type		_ZN39_INTERNAL_77934715_4_k_cu_b0bce2c3_34924cuda3std3__45__cpo4cendE,@object
	.size		_ZN39_INTERNAL_77934715_4_k_cu_b0bce2c3_34924cuda3std3__45__cpo4cendE,(_ZN39_INTERNAL_77934715_4_k_cu_b0bce2c3_34924cuda3std6ranges3__45__cpo4swapE - _ZN39_INTERNAL_77934715_4_k_cu_b0bce2c3_34924cuda3std3__45__cpo4cendE)
_ZN39_INTERNAL_77934715_4_k_cu_b0bce2c3_34924cuda3std3__45__cpo4cendE:
	.zero		1
	.type		_ZN39_INTERNAL_77934715_4_k_cu_b0bce2c3_34924cuda3std6ranges3__45__cpo4swapE,@object
	.size		_ZN39_INTERNAL_77934715_4_k_cu_b0bce2c3_34924cuda3std6ranges3__45__cpo4swapE,(.L_8 - _ZN39_INTERNAL_77934715_4_k_cu_b0bce2c3_34924cuda3std6ranges3__45__cpo4swapE)
_ZN39_INTERNAL_77934715_4_k_cu_b0bce2c3_34924cuda3std6ranges3__45__cpo4swapE:
	.zero		1
.L_8:


//--------------------- .nv.constant0._ZN7cutlass13device_kernelINS_4gemm6kernel13GemmUniversalIN4cute5tupleIJiiiiEEENS1_10collective13CollectiveMmaINS1_34MainloopSm90TmaGmmaWarpSpecializedILi2ENS5_IJNS4_1CILi2EEENSA_ILi1EEESC_EEENS1_32KernelTmaWarpSpecializedPingpongEEENS5_IJNSA_ILi64EEENSA_ILi256EEENSA_ILi128EEEEEENS_6half_tENS5_IJlSC_lEEESK_SL_NS4_8TiledMMAINS4_8MMA_AtomIJNS4_4SM904GMMA26MMA_64x256x16_F32F16F16_SSILNSP_5MajorE0ELSR_0ELNSP_7ScaleInE1ELSS_1EEEEEENS4_6LayoutINS5_IJSC_SC_SC_EEENS5_IJNSA_ILi0EEESX_SX_EEEEENS5_IJNS4_10UnderscoreES10_S10_EEEEENS4_13SM90_TMA_LOADENS4_14ComposedLayoutINS4_7SwizzleILi3ELi4ELi3EEENS4_18smem_ptr_flag_bitsILi16EEENSV_INS5_IJNSA_ILi8EEESG_EEENS5_IJSG_SC_EEEEEEEvNS4_8identityENS4_23SM90_TMA_LOAD_MULTICASTES1D_vS1E_EENS_8epilogue10collective6detail29Sm90TmaWarpSpecializedAdapterINS1I_15DefaultEpilogueISK_SL_SL_NS1H_6thread17LinearCombinationISK_Li1EffLNS1M_9ScaleType4KindE0ELNS_15FloatRoundStyleE2ESK_EENS1_15EpilogueDefaultEEEEEvvEEEEvNT_6ParamsE --------------------------
	.section	.nv.constant0._ZN7cutlass13device_kernelINS_4gemm6kernel13GemmUniversalIN4cute5tupleIJiiiiEEENS1_10collective13CollectiveMmaINS1_34MainloopSm90TmaGmmaWarpSpecializedILi2ENS5_IJNS4_1CILi2EEENSA_ILi1EEESC_EEENS1_32KernelTmaWarpSpecializedPingpongEEENS5_IJNSA_ILi64EEENSA_ILi256EEENSA_ILi128EEEEEENS_6half_tENS5_IJlSC_lEEESK_SL_NS4_8TiledMMAINS4_8MMA_AtomIJNS4_4SM904GMMA26MMA_64x256x16_F32F16F16_SSILNSP_5MajorE0ELSR_0ELNSP_7ScaleInE1ELSS_1EEEEEENS4_6LayoutINS5_IJSC_SC_SC_EEENS5_IJNSA_ILi0EEESX_SX_EEEEENS5_IJNS4_10UnderscoreES10_S10_EEEEENS4_13SM90_TMA_LOADENS4_14ComposedLayoutINS4_7SwizzleILi3ELi4ELi3EEENS4_18smem_ptr_flag_bitsILi16EEENSV_INS5_IJNSA_ILi8EEESG_EEENS5_IJSG_SC_EEEEEEEvNS4_8identityENS4_23SM90_TMA_LOAD_MULTICASTES1D_vS1E_EENS_8epilogue10collective6detail29Sm90TmaWarpSpecializedAdapterINS1I_15DefaultEpilogueISK_SL_SL_NS1H_6thread17LinearCombinationISK_Li1EffLNS1M_9ScaleType4KindE0ELNS_15FloatRoundStyleE2ESK_EENS1_15EpilogueDefaultEEEEEvvEEEEvNT_6ParamsE,"a",@progbits
	.sectionflags	@""
	.align	4
.nv.constant0._ZN7cutlass13device_kernelINS_4gemm6kernel13GemmUniversalIN4cute5tupleIJiiiiEEENS1_10collective13CollectiveMmaINS1_34MainloopSm90TmaGmmaWarpSpecializedILi2ENS5_IJNS4_1CILi2EEENSA_ILi1EEESC_EEENS1_32KernelTmaWarpSpecializedPingpongEEENS5_IJNSA_ILi64EEENSA_ILi256EEENSA_ILi128EEEEEENS_6half_tENS5_IJlSC_lEEESK_SL_NS4_8TiledMMAINS4_8MMA_AtomIJNS4_4SM904GMMA26MMA_64x256x16_F32F16F16_SSILNSP_5MajorE0ELSR_0ELNSP_7ScaleInE1ELSS_1EEEEEENS4_6LayoutINS5_IJSC_SC_SC_EEENS5_IJNSA_ILi0EEESX_SX_EEEEENS5_IJNS4_10UnderscoreES10_S10_EEEEENS4_13SM90_TMA_LOADENS4_14ComposedLayoutINS4_7SwizzleILi3ELi4ELi3EEENS4_18smem_ptr_flag_bitsILi16EEENSV_INS5_IJNSA_ILi8EEESG_EEENS5_IJSG_SC_EEEEEEEvNS4_8identityENS4_23SM90_TMA_LOAD_MULTICASTES1D_vS1E_EENS_8epilogue10collective6detail29Sm90TmaWarpSpecializedAdapterINS1I_15DefaultEpilogueISK_SL_SL_NS1H_6thread17LinearCombinationISK_Li1EffLNS1M_9ScaleType4KindE0ELNS_15FloatRoundStyleE2ESK_EENS1_15EpilogueDefaultEEEEEvvEEEEvNT_6ParamsE:
	.zero		1664


//--------------------- SYMBOLS --------------------------

	.type		.nv.reservedSmem.offset0,@object
	.size		.nv.reservedSmem.offset0,0x4
	.type		__assertfail,@function
